	.target	sm_100a

	.elftype	@"ET_EXEC"


//--------------------- .note.nv.tkinfo           --------------------------
	.section	.note.nv.tkinfo,"",@"SHT_NOTE"
	.sectionflags	@"SHF_NOTE_NV_TKINFO"
	.tkinfo
        /*0018*/ 	.word	0x00000002
        /*0030*/ 	.string	""
        /*0030*/ 	.string	"ptxas"
        /*0030*/ 	.string	"Cuda compilation tools, release 13.0, V13.0.88"
        /*0030*/ 	.string	"Build cuda_13.0.r13.0/compiler.36424714_0"
        /*0030*/ 	.string	"-arch sm_100a -m 64 "



//--------------------- .note.nv.cuinfo           --------------------------
	.section	.note.nv.cuinfo,"",@"SHT_NOTE"
	.sectionflags	@"SHF_NOTE_NV_CUINFO"
        /*0018*/ 	.short	0x0002
        /*001a*/ 	.short	0x0064
        /*001c*/ 	.short	0x0082
	.zero		2


//--------------------- .nv.info                  --------------------------
	.section	.nv.info,"",@"SHT_CUDA_INFO"
	.align	4


	//----- nvinfo : EIATTR_REGCOUNT
	.align		4
        /*0000*/ 	.byte	0x04, 0x2f
        /*0002*/ 	.short	(.L_19 - .L_18)
	.align		4
.L_18:
        /*0004*/ 	.word	index@(_ZN7cutlass13device_kernelINS_4gemm6kernel13GemmUniversalIN4cute5tupleIJiiiiEEENS1_10collective13CollectiveMmaINS1_35MainloopSm100TmaUmmaWarpSpecializedILi20ELi2ELi4ENS5_IJNS4_1CILi4EEENSA_ILi1EEESC_EEEEENS5_IJNSA_ILi256EEENSA_ILi64EEENSA_ILi32EEEEEENS_6half_tENS5_IJlSC_lEEESJ_SK_NS4_8TiledMMAINS4_8MMA_AtomIJNS4_26SM100_MMA_F16BF16_2x1SM_SSISJ_SJ_fLi256ELi64ELNS4_4UMMA5MajorE0ELSP_0ELNSO_7ScaleInE0ELSQ_0EEEEEENS4_6LayoutINS5_IJSC_SC_SC_EEENS5_IJNSA_ILi0EEESV_SV_EEEEENS5_IJNS4_10UnderscoreESY_SY_EEEEENS4_18SM100_TMA_2SM_LOADENS4_14ComposedLayoutINS4_7SwizzleILi2ELi4ELi3EEENS4_18smem_ptr_flag_bitsILi16EEENST_INS5_IJNSA_ILi8EEESH_EEENS5_IJSH_SC_EEEEEEEvNS4_8identityENS4_28SM100_TMA_2SM_LOAD_MULTICASTES1B_vS1C_EENS_8epilogue10collective18CollectiveEpilogueINS1F_23Sm100TmaWarpSpecializedILi3ELi2ELi32ELb1ELb0EEEJNS5_IJNSA_ILi128EEESG_SH_EEENS5_IJNST_IS1K_SC_EENST_ISH_SC_EEEEESJ_SK_SJ_SK_NS1F_6fusion15FusionCallbacksIS1J_NS1P_17LinearCombinationISJ_fSJ_fLNS_15FloatRoundStyleE2EEES1L_S1O_JEEENS4_5SM1004TMEM4LOAD26SM100_TMEM_LOAD_32dp32b32xENS4_13SM90_TMA_LOADES1B_NS4_39AutoVectorizingCopyWithAssumedAlignmentILi128EEENS4_14SM90_TMA_STOREES1B_S21_S21_EEEvvEEEEvNT_6ParamsE)
        /*0008*/ 	.word	0x00000078


	//----- nvinfo : EIATTR_FRAME_SIZE
	.align		4
.L_19:
        /*000c*/ 	.byte	0x04, 0x11
        /*000e*/ 	.short	(.L_21 - .L_20)
	.align		4
.L_20:
        /*0010*/ 	.word	index@($__internal_2_$__cuda_sm10x_tcgen05_guardrail_trap_unallocated_columns_being_dealloced)
        /*0014*/ 	.word	0x00000000


	//----- nvinfo : EIATTR_FRAME_SIZE
	.align		4
.L_21:
        /*0018*/ 	.byte	0x04, 0x11
        /*001a*/ 	.short	(.L_23 - .L_22)
	.align		4
.L_22:
        /*001c*/ 	.word	index@($__internal_1_$__cuda_sm10x_tcgen05_guardrail_trap_phase_invalid_during_alloc)
        /*0020*/ 	.word	0x00000000


	//----- nvinfo : EIATTR_FRAME_SIZE
	.align		4
.L_23:
        /*0024*/ 	.byte	0x04, 0x11
        /*0026*/ 	.short	(.L_25 - .L_24)
	.align		4
.L_24:
        /*0028*/ 	.word	index@($__internal_0_$__cuda_sm10x_tcgen05_guardrail_trap_col_being_dealloced_not_returned_by_alloc)
        /*002c*/ 	.word	0x00000000


	//----- nvinfo : EIATTR_FRAME_SIZE
	.align		4
.L_25:
        /*0030*/ 	.byte	0x04, 0x11
        /*0032*/ 	.short	(.L_27 - .L_26)
	.align		4
.L_26:
        /*0034*/ 	.word	index@(_ZN7cutlass13device_kernelINS_4gemm6kernel13GemmUniversalIN4cute5tupleIJiiiiEEENS1_10collective13CollectiveMmaINS1_35MainloopSm100TmaUmmaWarpSpecializedILi20ELi2ELi4ENS5_IJNS4_1CILi4EEENSA_ILi1EEESC_EEEEENS5_IJNSA_ILi256EEENSA_ILi64EEENSA_ILi32EEEEEENS_6half_tENS5_IJlSC_lEEESJ_SK_NS4_8TiledMMAINS4_8MMA_AtomIJNS4_26SM100_MMA_F16BF16_2x1SM_SSISJ_SJ_fLi256ELi64ELNS4_4UMMA5MajorE0ELSP_0ELNSO_7ScaleInE0ELSQ_0EEEEEENS4_6LayoutINS5_IJSC_SC_SC_EEENS5_IJNSA_ILi0EEESV_SV_EEEEENS5_IJNS4_10UnderscoreESY_SY_EEEEENS4_18SM100_TMA_2SM_LOADENS4_14ComposedLayoutINS4_7SwizzleILi2ELi4ELi3EEENS4_18smem_ptr_flag_bitsILi16EEENST_INS5_IJNSA_ILi8EEESH_EEENS5_IJSH_SC_EEEEEEEvNS4_8identityENS4_28SM100_TMA_2SM_LOAD_MULTICASTES1B_vS1C_EENS_8epilogue10collective18CollectiveEpilogueINS1F_23Sm100TmaWarpSpecializedILi3ELi2ELi32ELb1ELb0EEEJNS5_IJNSA_ILi128EEESG_SH_EEENS5_IJNST_IS1K_SC_EENST_ISH_SC_EEEEESJ_SK_SJ_SK_NS1F_6fusion15FusionCallbacksIS1J_NS1P_17LinearCombinationISJ_fSJ_fLNS_15FloatRoundStyleE2EEES1L_S1O_JEEENS4_5SM1004TMEM4LOAD26SM100_TMEM_LOAD_32dp32b32xENS4_13SM90_TMA_LOADES1B_NS4_39AutoVectorizingCopyWithAssumedAlignmentILi128EEENS4_14SM90_TMA_STOREES1B_S21_S21_EEEvvEEEEvNT_6ParamsE)
        /*0038*/ 	.word	0x00000000


	//----- nvinfo : EIATTR_MIN_STACK_SIZE
	.align		4
.L_27:
        /*003c*/ 	.byte	0x04, 0x12
        /*003e*/ 	.short	(.L_29 - .L_28)
	.align		4
.L_28:
        /*0040*/ 	.word	index@(_ZN7cutlass13device_kernelINS_4gemm6kernel13GemmUniversalIN4cute5tupleIJiiiiEEENS1_10collective13CollectiveMmaINS1_35MainloopSm100TmaUmmaWarpSpecializedILi20ELi2ELi4ENS5_IJNS4_1CILi4EEENSA_ILi1EEESC_EEEEENS5_IJNSA_ILi256EEENSA_ILi64EEENSA_ILi32EEEEEENS_6half_tENS5_IJlSC_lEEESJ_SK_NS4_8TiledMMAINS4_8MMA_AtomIJNS4_26SM100_MMA_F16BF16_2x1SM_SSISJ_SJ_fLi256ELi64ELNS4_4UMMA5MajorE0ELSP_0ELNSO_7ScaleInE0ELSQ_0EEEEEENS4_6LayoutINS5_IJSC_SC_SC_EEENS5_IJNSA_ILi0EEESV_SV_EEEEENS5_IJNS4_10UnderscoreESY_SY_EEEEENS4_18SM100_TMA_2SM_LOADENS4_14ComposedLayoutINS4_7SwizzleILi2ELi4ELi3EEENS4_18smem_ptr_flag_bitsILi16EEENST_INS5_IJNSA_ILi8EEESH_EEENS5_IJSH_SC_EEEEEEEvNS4_8identityENS4_28SM100_TMA_2SM_LOAD_MULTICASTES1B_vS1C_EENS_8epilogue10collective18CollectiveEpilogueINS1F_23Sm100TmaWarpSpecializedILi3ELi2ELi32ELb1ELb0EEEJNS5_IJNSA_ILi128EEESG_SH_EEENS5_IJNST_IS1K_SC_EENST_ISH_SC_EEEEESJ_SK_SJ_SK_NS1F_6fusion15FusionCallbacksIS1J_NS1P_17LinearCombinationISJ_fSJ_fLNS_15FloatRoundStyleE2EEES1L_S1O_JEEENS4_5SM1004TMEM4LOAD26SM100_TMEM_LOAD_32dp32b32xENS4_13SM90_TMA_LOADES1B_NS4_39AutoVectorizingCopyWithAssumedAlignmentILi128EEENS4_14SM90_TMA_STOREES1B_S21_S21_EEEvvEEEEvNT_6ParamsE)
        /*0044*/ 	.word	0x00000000
.L_29:


//--------------------- .nv.compat                --------------------------
	.section	.nv.compat,"",@"SHT_CUDA_COMPAT_INFO"
	.align	4
        /*0000*/ 	.byte	0x02, 0x09, 0x01, 0x00, 0x02, 0x02, 0x02, 0x00, 0x02, 0x05, 0x05, 0x00, 0x03, 0x07, 0x01, 0x01
        /*0010*/ 	.byte	0x02, 0x03, 0x01, 0x00, 0x02, 0x06, 0x01, 0x00, 0x04, 0x0b, 0x08, 0x00, 0x09, 0x00, 0x00, 0x00
        /*0020*/ 	.byte	0x00, 0x00, 0x00, 0x00


//--------------------- .nv.info._ZN7cutlass13device_kernelINS_4gemm6kernel13GemmUniversalIN4cute5tupleIJiiiiEEENS1_10collective13CollectiveMmaINS1_35MainloopSm100TmaUmmaWarpSpecializedILi20ELi2ELi4ENS5_IJNS4_1CILi4EEENSA_ILi1EEESC_EEEEENS5_IJNSA_ILi256EEENSA_ILi64EEENSA_ILi32EEEEEENS_6half_tENS5_IJlSC_lEEESJ_SK_NS4_8TiledMMAINS4_8MMA_AtomIJNS4_26SM100_MMA_F16BF16_2x1SM_SSISJ_SJ_fLi256ELi64ELNS4_4UMMA5MajorE0ELSP_0ELNSO_7ScaleInE0ELSQ_0EEEEEENS4_6LayoutINS5_IJSC_SC_SC_EEENS5_IJNSA_ILi0EEESV_SV_EEEEENS5_IJNS4_10UnderscoreESY_SY_EEEEENS4_18SM100_TMA_2SM_LOADENS4_14ComposedLayoutINS4_7SwizzleILi2ELi4ELi3EEENS4_18smem_ptr_flag_bitsILi16EEENST_INS5_IJNSA_ILi8EEESH_EEENS5_IJSH_SC_EEEEEEEvNS4_8identityENS4_28SM100_TMA_2SM_LOAD_MULTICASTES1B_vS1C_EENS_8epilogue10collective18CollectiveEpilogueINS1F_23Sm100TmaWarpSpecializedILi3ELi2ELi32ELb1ELb0EEEJNS5_IJNSA_ILi128EEESG_SH_EEENS5_IJNST_IS1K_SC_EENST_ISH_SC_EEEEESJ_SK_SJ_SK_NS1F_6fusion15FusionCallbacksIS1J_NS1P_17LinearCombinationISJ_fSJ_fLNS_15FloatRoundStyleE2EEES1L_S1O_JEEENS4_5SM1004TMEM4LOAD26SM100_TMEM_LOAD_32dp32b32xENS4_13SM90_TMA_LOADES1B_NS4_39AutoVectorizingCopyWithAssumedAlignmentILi128EEENS4_14SM90_TMA_STOREES1B_S21_S21_EEEvvEEEEvNT_6ParamsE --------------------------
	.section	.nv.info._ZN7cutlass13device_kernelINS_4gemm6kernel13GemmUniversalIN4cute5tupleIJiiiiEEENS1_10collective13CollectiveMmaINS1_35MainloopSm100TmaUmmaWarpSpecializedILi20ELi2ELi4ENS5_IJNS4_1CILi4EEENSA_ILi1EEESC_EEEEENS5_IJNSA_ILi256EEENSA_ILi64EEENSA_ILi32EEEEEENS_6half_tENS5_IJlSC_lEEESJ_SK_NS4_8TiledMMAINS4_8MMA_AtomIJNS4_26SM100_MMA_F16BF16_2x1SM_SSISJ_SJ_fLi256ELi64ELNS4_4UMMA5MajorE0ELSP_0ELNSO_7ScaleInE0ELSQ_0EEEEEENS4_6LayoutINS5_IJSC_SC_SC_EEENS5_IJNSA_ILi0EEESV_SV_EEEEENS5_IJNS4_10UnderscoreESY_SY_EEEEENS4_18SM100_TMA_2SM_LOADENS4_14ComposedLayoutINS4_7SwizzleILi2ELi4ELi3EEENS4_18smem_ptr_flag_bitsILi16EEENST_INS5_IJNSA_ILi8EEESH_EEENS5_IJSH_SC_EEEEEEEvNS4_8identityENS4_28SM100_TMA_2SM_LOAD_MULTICASTES1B_vS1C_EENS_8epilogue10collective18CollectiveEpilogueINS1F_23Sm100TmaWarpSpecializedILi3ELi2ELi32ELb1ELb0EEEJNS5_IJNSA_ILi128EEESG_SH_EEENS5_IJNST_IS1K_SC_EENST_ISH_SC_EEEEESJ_SK_SJ_SK_NS1F_6fusion15FusionCallbacksIS1J_NS1P_17LinearCombinationISJ_fSJ_fLNS_15FloatRoundStyleE2EEES1L_S1O_JEEENS4_5SM1004TMEM4LOAD26SM100_TMEM_LOAD_32dp32b32xENS4_13SM90_TMA_LOADES1B_NS4_39AutoVectorizingCopyWithAssumedAlignmentILi128EEENS4_14SM90_TMA_STOREES1B_S21_S21_EEEvvEEEEvNT_6ParamsE,"",@"SHT_CUDA_INFO"
	.sectionflags	@""
	.align	4


	//----- nvinfo : EIATTR_CUDA_API_VERSION
	.align		4
        /*0000*/ 	.byte	0x04, 0x37
        /*0002*/ 	.short	(.L_31 - .L_30)
.L_30:
        /*0004*/ 	.word	0x00000082


	//----- nvinfo : EIATTR_KPARAM_INFO
	.align		4
.L_31:
        /*0008*/ 	.byte	0x04, 0x17
        /*000a*/ 	.short	(.L_33 - .L_32)
.L_32:
        /*000c*/ 	.word	0x00000000
        /*0010*/ 	.short	0x0000
        /*0012*/ 	.short	0x0000
        /*0014*/ 	.byte	0x00, 0xf0, 0x01, 0x20


	//----- nvinfo : EIATTR_AT_ENTRY_FRAGMENTS
	.align		4
.L_33:
        /*0018*/ 	.byte	0x04, 0x4f
        /*001a*/ 	.short	(.L_35 - .L_34)


	//   ....[0]....
.L_34:
        /*001c*/ 	.word	0x00000007


	//----- nvinfo : EIATTR_RESERVED_SMEM_USED
	.align		4
.L_35:
        /*0020*/ 	.byte	0x01, 0x41
	.zero		2


	//----- nvinfo : EIATTR_SPARSE_MMA_MASK
	.align		4
        /*0024*/ 	.byte	0x03, 0x50
        /*0026*/ 	.short	0x0000


	//----- nvinfo : EIATTR_TCGEN05_2CTA_USED
	.align		4
        /*0028*/ 	.byte	0x01, 0x52
	.zero		2


	//----- nvinfo : EIATTR_MAXREG_COUNT
	.align		4
        /*002c*/ 	.byte	0x03, 0x1b
        /*002e*/ 	.short	0x00ff


	//----- nvinfo : EIATTR_NUM_BARRIERS
	.align		4
        /*0030*/ 	.byte	0x02, 0x4c
        /*0032*/ 	.byte	0x07
	.zero		1


	//----- nvinfo : EIATTR_EXTERNS
	.align		4
        /*0034*/ 	.byte	0x04, 0x0f
        /*0036*/ 	.short	(.L_37 - .L_36)


	//   ....[0]....
	.align		4
.L_36:
        /*0038*/ 	.word	index@(__assertfail)


	//----- nvinfo : EIATTR_MERCURY_ISA_VERSION
	.align		4
.L_37:
        /*003c*/ 	.byte	0x03, 0x5f
        /*003e*/ 	.short	0x0101


	//----- nvinfo : EIATTR_INT_WARP_WIDE_INSTR_OFFSETS
	.align		4
        /*0040*/ 	.byte	0x04, 0x31
        /*0042*/ 	.short	(.L_39 - .L_38)


	//   ....[0]....
.L_38:
        /*0044*/ 	.word	0x00000ff0


	//   ....[1]....
        /*0048*/ 	.word	0x000010a0


	//   ....[2]....
        /*004c*/ 	.word	0x00004dc0


	//   ....[3]....
        /*0050*/ 	.word	0x00004de0


	//   ....[4]....
        /*0054*/ 	.word	0x00004e10


	//   ....[5]....
        /*0058*/ 	.word	0x000059a0


	//   ....[6]....
        /*005c*/ 	.word	0x00005ac0


	//   ....[7]....
        /*0060*/ 	.word	0x00005c20


	//   ....[8]....
        /*0064*/ 	.word	0x00005d40


	//----- nvinfo : EIATTR_COOP_GROUP_MASK_REGIDS
	.align		4
.L_39:
        /*0068*/ 	.byte	0x04, 0x29
        /*006a*/ 	.short	(.L_41 - .L_40)


	//   ....[0]....
.L_40:
        /*006c*/ 	.word	0xffffffff


	//   ....[1]....
        /*0070*/ 	.word	0xffffffff


	//   ....[2]....
        /*0074*/ 	.word	0xffffffff


	//   ....[3]....
        /*0078*/ 	.word	0xffffffff


	//   ....[4]....
        /*007c*/ 	.word	0xffffffff


	//   ....[5]....
        /*0080*/ 	.word	0xffffffff


	//   ....[6]....
        /*0084*/ 	.word	0xffffffff


	//   ....[7]....
        /*0088*/ 	.word	0xffffffff


	//   ....[8]....
        /*008c*/ 	.word	0xffffffff


	//   ....[9]....
        /*0090*/ 	.word	0xffffffff


	//   ....[10]....
        /*0094*/ 	.word	0xffffffff


	//   ....[11]....
        /*0098*/ 	.word	0xffffffff


	//   ....[12]....
        /*009c*/ 	.word	0xffffffff


	//   ....[13]....
        /*00a0*/ 	.word	0xffffffff


	//----- nvinfo : EIATTR_COOP_GROUP_INSTR_OFFSETS
	.align		4
.L_41:
        /*00a4*/ 	.byte	0x04, 0x28
        /*00a6*/ 	.short	(.L_43 - .L_42)


	//   ....[0]....
.L_42:
        /*00a8*/ 	.word	0x000000b0


	//   ....[1]....
        /*00ac*/ 	.word	0x00000520


	//   ....[2]....
        /*00b0*/ 	.word	0x00000920


	//   ....[3]....
        /*00b4*/ 	.word	0x00000aa0


	//   ....[4]....
        /*00b8*/ 	.word	0x00000ba0


	//   ....[5]....
        /*00bc*/ 	.word	0x00000d10


	//   ....[6]....
        /*00c0*/ 	.word	0x00000eb0


	//   ....[7]....
        /*00c4*/ 	.word	0x00001110


	//   ....[8]....
        /*00c8*/ 	.word	0x00002490


	//   ....[9]....
        /*00cc*/ 	.word	0x00003c80


	//   ....[10]....
        /*00d0*/ 	.word	0x00004150


	//   ....[11]....
        /*00d4*/ 	.word	0x00004180


	//   ....[12]....
        /*00d8*/ 	.word	0x00004cc0


	//   ....[13]....
        /*00dc*/ 	.word	0x00004ed0


	//----- nvinfo : EIATTR_VRC_CTA_INIT_COUNT
	.align		4
.L_43:
        /*00e0*/ 	.byte	0x02, 0x4a
        /*00e2*/ 	.byte	0x80
	.zero		1


	//----- nvinfo : EIATTR_SYSCALL_OFFSETS
	.align		4
        /*00e4*/ 	.byte	0x04, 0x46
        /*00e6*/ 	.short	(.L_45 - .L_44)


	//   ....[0]....
.L_44:
        /*00e8*/ 	.word	0x00006a30


	//   ....[1]....
        /*00ec*/ 	.word	0x00006b20


	//   ....[2]....
        /*00f0*/ 	.word	0x000073c0


	//   ....[3]....
        /*00f4*/ 	.word	0x00008090


	//----- nvinfo : EIATTR_MBARRIER_INSTR_OFFSETS
	.align		4
.L_45:
        /*00f8*/ 	.byte	0x04, 0x39
        /*00fa*/ 	.short	(.L_47 - .L_46)


	//   ....[0]....
.L_46:
        /*00fc*/ 	.word	0x00000680
        /*0100*/ 	.word	0x000000ff
        /*0104*/ 	.word	0x00000000
        /*0108*/ 	.short	0x0100
        /*010a*/ 	.byte	0x04
	.zero		1


	//   ....[1]....
        /*010c*/ 	.word	0x00000690
        /*0110*/ 	.word	0x000000ff
        /*0114*/ 	.word	0x000000a0
        /*0118*/ 	.short	0x0100
        /*011a*/ 	.byte	0x04
	.zero		1


	//   ....[2]....
        /*011c*/ 	.word	0x000006a0
        /*0120*/ 	.word	0x000000ff
        /*0124*/ 	.word	0x00000008
        /*0128*/ 	.short	0x0100
        /*012a*/ 	.byte	0x04
	.zero		1


	//   ....[3]....
        /*012c*/ 	.word	0x000006b0
        /*0130*/ 	.word	0x000000ff
        /*0134*/ 	.word	0x000000a8
        /*0138*/ 	.short	0x0100
        /*013a*/ 	.byte	0x04
	.zero		1


	//   ....[4]....
        /*013c*/ 	.word	0x000006c0
        /*0140*/ 	.word	0x000000ff
        /*0144*/ 	.word	0x00000010
        /*0148*/ 	.short	0x0100
        /*014a*/ 	.byte	0x04
	.zero		1


	//   ....[5]....
        /*014c*/ 	.word	0x000006d0
        /*0150*/ 	.word	0x000000ff
        /*0154*/ 	.word	0x000000b0
        /*0158*/ 	.short	0x0100
        /*015a*/ 	.byte	0x04
	.zero		1


	//   ....[6]....
        /*015c*/ 	.word	0x000006e0
        /*0160*/ 	.word	0x000000ff
        /*0164*/ 	.word	0x00000018
        /*0168*/ 	.short	0x0100
        /*016a*/ 	.byte	0x04
	.zero		1


	//   ....[7]....
        /*016c*/ 	.word	0x000006f0
        /*0170*/ 	.word	0x000000ff
        /*0174*/ 	.word	0x000000b8
        /*0178*/ 	.short	0x0100
        /*017a*/ 	.byte	0x04
	.zero		1


	//   ....[8]....
        /*017c*/ 	.word	0x00000700
        /*0180*/ 	.word	0x000000ff
        /*0184*/ 	.word	0x00000020
        /*0188*/ 	.short	0x0100
        /*018a*/ 	.byte	0x04
	.zero		1


	//   ....[9]....
        /*018c*/ 	.word	0x00000710
        /*0190*/ 	.word	0x000000ff
        /*0194*/ 	.word	0x000000c0
        /*0198*/ 	.short	0x0100
        /*019a*/ 	.byte	0x04
	.zero		1


	//   ....[10]....
        /*019c*/ 	.word	0x00000720
        /*01a0*/ 	.word	0x000000ff
        /*01a4*/ 	.word	0x00000028
        /*01a8*/ 	.short	0x0100
        /*01aa*/ 	.byte	0x04
	.zero		1


	//   ....[11]....
        /*01ac*/ 	.word	0x00000730
        /*01b0*/ 	.word	0x000000ff
        /*01b4*/ 	.word	0x000000c8
        /*01b8*/ 	.short	0x0100
        /*01ba*/ 	.byte	0x04
	.zero		1


	//   ....[12]....
        /*01bc*/ 	.word	0x00000740
        /*01c0*/ 	.word	0x000000ff
        /*01c4*/ 	.word	0x00000030
        /*01c8*/ 	.short	0x0100
        /*01ca*/ 	.byte	0x04
	.zero		1


	//   ....[13]....
        /*01cc*/ 	.word	0x00000750
        /*01d0*/ 	.word	0x000000ff
        /*01d4*/ 	.word	0x000000d0
        /*01d8*/ 	.short	0x0100
        /*01da*/ 	.byte	0x04
	.zero		1


	//   ....[14]....
        /*01dc*/ 	.word	0x00000760
        /*01e0*/ 	.word	0x000000ff
        /*01e4*/ 	.word	0x00000038
        /*01e8*/ 	.short	0x0100
        /*01ea*/ 	.byte	0x04
	.zero		1


	//   ....[15]....
        /*01ec*/ 	.word	0x00000770
        /*01f0*/ 	.word	0x000000ff
        /*01f4*/ 	.word	0x000000d8
        /*01f8*/ 	.short	0x0100
        /*01fa*/ 	.byte	0x04
	.zero		1


	//   ....[16]....
        /*01fc*/ 	.word	0x00000780
        /*0200*/ 	.word	0x000000ff
        /*0204*/ 	.word	0x00000040
        /*0208*/ 	.short	0x0100
        /*020a*/ 	.byte	0x04
	.zero		1


	//   ....[17]....
        /*020c*/ 	.word	0x00000790
        /*0210*/ 	.word	0x000000ff
        /*0214*/ 	.word	0x000000e0
        /*0218*/ 	.short	0x0100
        /*021a*/ 	.byte	0x04
	.zero		1


	//   ....[18]....
        /*021c*/ 	.word	0x000007a0
        /*0220*/ 	.word	0x000000ff
        /*0224*/ 	.word	0x00000048
        /*0228*/ 	.short	0x0100
        /*022a*/ 	.byte	0x04
	.zero		1


	//   ....[19]....
        /*022c*/ 	.word	0x000007b0
        /*0230*/ 	.word	0x000000ff
        /*0234*/ 	.word	0x000000e8
        /*0238*/ 	.short	0x0100
        /*023a*/ 	.byte	0x04
	.zero		1


	//   ....[20]....
        /*023c*/ 	.word	0x000007c0
        /*0240*/ 	.word	0x000000ff
        /*0244*/ 	.word	0x00000050
        /*0248*/ 	.short	0x0100
        /*024a*/ 	.byte	0x04
	.zero		1


	//   ....[21]....
        /*024c*/ 	.word	0x000007d0
        /*0250*/ 	.word	0x000000ff
        /*0254*/ 	.word	0x000000f0
        /*0258*/ 	.short	0x0100
        /*025a*/ 	.byte	0x04
	.zero		1


	//   ....[22]....
        /*025c*/ 	.word	0x000007e0
        /*0260*/ 	.word	0x000000ff
        /*0264*/ 	.word	0x00000058
        /*0268*/ 	.short	0x0100
        /*026a*/ 	.byte	0x04
	.zero		1


	//   ....[23]....
        /*026c*/ 	.word	0x000007f0
        /*0270*/ 	.word	0x000000ff
        /*0274*/ 	.word	0x000000f8
        /*0278*/ 	.short	0x0100
        /*027a*/ 	.byte	0x04
	.zero		1


	//   ....[24]....
        /*027c*/ 	.word	0x00000800
        /*0280*/ 	.word	0x000000ff
        /*0284*/ 	.word	0x00000060
        /*0288*/ 	.short	0x0100
        /*028a*/ 	.byte	0x04
	.zero		1


	//   ....[25]....
        /*028c*/ 	.word	0x00000810
        /*0290*/ 	.word	0x000000ff
        /*0294*/ 	.word	0x00000100
        /*0298*/ 	.short	0x0100
        /*029a*/ 	.byte	0x04
	.zero		1


	//   ....[26]....
        /*029c*/ 	.word	0x00000820
        /*02a0*/ 	.word	0x000000ff
        /*02a4*/ 	.word	0x00000068
        /*02a8*/ 	.short	0x0100
        /*02aa*/ 	.byte	0x04
	.zero		1


	//   ....[27]....
        /*02ac*/ 	.word	0x00000830
        /*02b0*/ 	.word	0x000000ff
        /*02b4*/ 	.word	0x00000108
        /*02b8*/ 	.short	0x0100
        /*02ba*/ 	.byte	0x04
	.zero		1


	//   ....[28]....
        /*02bc*/ 	.word	0x00000840
        /*02c0*/ 	.word	0x000000ff
        /*02c4*/ 	.word	0x00000070
        /*02c8*/ 	.short	0x0100
        /*02ca*/ 	.byte	0x04
	.zero		1


	//   ....[29]....
        /*02cc*/ 	.word	0x00000850
        /*02d0*/ 	.word	0x000000ff
        /*02d4*/ 	.word	0x00000110
        /*02d8*/ 	.short	0x0100
        /*02da*/ 	.byte	0x04
	.zero		1


	//   ....[30]....
        /*02dc*/ 	.word	0x00000860
        /*02e0*/ 	.word	0x000000ff
        /*02e4*/ 	.word	0x00000078
        /*02e8*/ 	.short	0x0100
        /*02ea*/ 	.byte	0x04
	.zero		1


	//   ....[31]....
        /*02ec*/ 	.word	0x00000870
        /*02f0*/ 	.word	0x000000ff
        /*02f4*/ 	.word	0x00000118
        /*02f8*/ 	.short	0x0100
        /*02fa*/ 	.byte	0x04
	.zero		1


	//   ....[32]....
        /*02fc*/ 	.word	0x00000880
        /*0300*/ 	.word	0x000000ff
        /*0304*/ 	.word	0x00000080
        /*0308*/ 	.short	0x0100
        /*030a*/ 	.byte	0x04
	.zero		1


	//   ....[33]....
        /*030c*/ 	.word	0x00000890
        /*0310*/ 	.word	0x000000ff
        /*0314*/ 	.word	0x00000120
        /*0318*/ 	.short	0x0100
        /*031a*/ 	.byte	0x04
	.zero		1


	//   ....[34]....
        /*031c*/ 	.word	0x000008a0
        /*0320*/ 	.word	0x000000ff
        /*0324*/ 	.word	0x00000088
        /*0328*/ 	.short	0x0100
        /*032a*/ 	.byte	0x04
	.zero		1


	//   ....[35]....
        /*032c*/ 	.word	0x000008b0
        /*0330*/ 	.word	0x000000ff
        /*0334*/ 	.word	0x00000128
        /*0338*/ 	.short	0x0100
        /*033a*/ 	.byte	0x04
	.zero		1


	//   ....[36]....
        /*033c*/ 	.word	0x000008c0
        /*0340*/ 	.word	0x000000ff
        /*0344*/ 	.word	0x00000090
        /*0348*/ 	.short	0x0100
        /*034a*/ 	.byte	0x04
	.zero		1


	//   ....[37]....
        /*034c*/ 	.word	0x000008d0
        /*0350*/ 	.word	0x000000ff
        /*0354*/ 	.word	0x00000130
        /*0358*/ 	.short	0x0100
        /*035a*/ 	.byte	0x04
	.zero		1


	//   ....[38]....
        /*035c*/ 	.word	0x000008e0
        /*0360*/ 	.word	0x000000ff
        /*0364*/ 	.word	0x00000098
        /*0368*/ 	.short	0x0100
        /*036a*/ 	.byte	0x04
	.zero		1


	//   ....[39]....
        /*036c*/ 	.word	0x000008f0
        /*0370*/ 	.word	0x000000ff
        /*0374*/ 	.word	0x00000138
        /*0378*/ 	.short	0x0100
        /*037a*/ 	.byte	0x04
	.zero		1


	//   ....[40]....
        /*037c*/ 	.word	0x00000a30
        /*0380*/ 	.word	0x000000ff
        /*0384*/ 	.word	0x00000140
        /*0388*/ 	.short	0x0100
        /*038a*/ 	.byte	0x04
	.zero		1


	//   ....[41]....
        /*038c*/ 	.word	0x00000a40
        /*0390*/ 	.word	0x000000ff
        /*0394*/ 	.word	0x00000158
        /*0398*/ 	.short	0x0100
        /*039a*/ 	.byte	0x04
	.zero		1


	//   ....[42]....
        /*039c*/ 	.word	0x00000a50
        /*03a0*/ 	.word	0x000000ff
        /*03a4*/ 	.word	0x00000148
        /*03a8*/ 	.short	0x0100
        /*03aa*/ 	.byte	0x04
	.zero		1


	//   ....[43]....
        /*03ac*/ 	.word	0x00000a60
        /*03b0*/ 	.word	0x000000ff
        /*03b4*/ 	.word	0x00000160
        /*03b8*/ 	.short	0x0100
        /*03ba*/ 	.byte	0x04
	.zero		1


	//   ....[44]....
        /*03bc*/ 	.word	0x00000a70
        /*03c0*/ 	.word	0x000000ff
        /*03c4*/ 	.word	0x00000150
        /*03c8*/ 	.short	0x0100
        /*03ca*/ 	.byte	0x04
	.zero		1


	//   ....[45]....
        /*03cc*/ 	.word	0x00000a80
        /*03d0*/ 	.word	0x000000ff
        /*03d4*/ 	.word	0x00000168
        /*03d8*/ 	.short	0x0100
        /*03da*/ 	.byte	0x04
	.zero		1


	//   ....[46]....
        /*03dc*/ 	.word	0x00000b70
        /*03e0*/ 	.word	0x000000ff
        /*03e4*/ 	.word	0x00000170
        /*03e8*/ 	.short	0x0100
        /*03ea*/ 	.byte	0x06
	.zero		1


	//   ....[47]....
        /*03ec*/ 	.word	0x00000b80
        /*03f0*/ 	.word	0x000000ff
        /*03f4*/ 	.word	0x00000178
        /*03f8*/ 	.short	0x0100
        /*03fa*/ 	.byte	0x06
	.zero		1


	//   ....[48]....
        /*03fc*/ 	.word	0x00000cc0
        /*0400*/ 	.word	0x000000ff
        /*0404*/ 	.word	0x00000180
        /*0408*/ 	.short	0x0100
        /*040a*/ 	.byte	0x06
	.zero		1


	//   ....[49]....
        /*040c*/ 	.word	0x00000cd0
        /*0410*/ 	.word	0x000000ff
        /*0414*/ 	.word	0x00000190
        /*0418*/ 	.short	0x0100
        /*041a*/ 	.byte	0x06
	.zero		1


	//   ....[50]....
        /*041c*/ 	.word	0x00000ce0
        /*0420*/ 	.word	0x000000ff
        /*0424*/ 	.word	0x00000188
        /*0428*/ 	.short	0x0100
        /*042a*/ 	.byte	0x06
	.zero		1


	//   ....[51]....
        /*042c*/ 	.word	0x00000cf0
        /*0430*/ 	.word	0x000000ff
        /*0434*/ 	.word	0x00000198
        /*0438*/ 	.short	0x0100
        /*043a*/ 	.byte	0x06
	.zero		1


	//   ....[52]....
        /*043c*/ 	.word	0x00000e20
        /*0440*/ 	.word	0x000000ff
        /*0444*/ 	.word	0x000001a0
        /*0448*/ 	.short	0x0100
        /*044a*/ 	.byte	0x04
	.zero		1


	//   ....[53]....
        /*044c*/ 	.word	0x00000e30
        /*0450*/ 	.word	0x000000ff
        /*0454*/ 	.word	0x000001c0
        /*0458*/ 	.short	0x0100
        /*045a*/ 	.byte	0x04
	.zero		1


	//   ....[54]....
        /*045c*/ 	.word	0x00000e40
        /*0460*/ 	.word	0x000000ff
        /*0464*/ 	.word	0x000001a8
        /*0468*/ 	.short	0x0100
        /*046a*/ 	.byte	0x04
	.zero		1


	//   ....[55]....
        /*046c*/ 	.word	0x00000e50
        /*0470*/ 	.word	0x000000ff
        /*0474*/ 	.word	0x000001c8
        /*0478*/ 	.short	0x0100
        /*047a*/ 	.byte	0x04
	.zero		1


	//   ....[56]....
        /*047c*/ 	.word	0x00000e60
        /*0480*/ 	.word	0x000000ff
        /*0484*/ 	.word	0x000001b0
        /*0488*/ 	.short	0x0100
        /*048a*/ 	.byte	0x04
	.zero		1


	//   ....[57]....
        /*048c*/ 	.word	0x00000e70
        /*0490*/ 	.word	0x000000ff
        /*0494*/ 	.word	0x000001d0
        /*0498*/ 	.short	0x0100
        /*049a*/ 	.byte	0x04
	.zero		1


	//   ....[58]....
        /*049c*/ 	.word	0x00000e80
        /*04a0*/ 	.word	0x000000ff
        /*04a4*/ 	.word	0x000001b8
        /*04a8*/ 	.short	0x0100
        /*04aa*/ 	.byte	0x04
	.zero		1


	//   ....[59]....
        /*04ac*/ 	.word	0x00000e90
        /*04b0*/ 	.word	0x000000ff
        /*04b4*/ 	.word	0x000001d8
        /*04b8*/ 	.short	0x0100
        /*04ba*/ 	.byte	0x04
	.zero		1


	//   ....[60]....
        /*04bc*/ 	.word	0x00000f90
        /*04c0*/ 	.word	0x000000ff
        /*04c4*/ 	.word	0x000001e0
        /*04c8*/ 	.short	0x0100
        /*04ca*/ 	.byte	0x04
	.zero		1


	//   ....[61]....
        /*04cc*/ 	.word	0x00000fa0
        /*04d0*/ 	.word	0x000000ff
        /*04d4*/ 	.word	0x000001f0
        /*04d8*/ 	.short	0x0100
        /*04da*/ 	.byte	0x04
	.zero		1


	//   ....[62]....
        /*04dc*/ 	.word	0x00000fb0
        /*04e0*/ 	.word	0x000000ff
        /*04e4*/ 	.word	0x000001e8
        /*04e8*/ 	.short	0x0100
        /*04ea*/ 	.byte	0x04
	.zero		1


	//   ....[63]....
        /*04ec*/ 	.word	0x00000fc0
        /*04f0*/ 	.word	0x000000ff
        /*04f4*/ 	.word	0x000001f8
        /*04f8*/ 	.short	0x0100
        /*04fa*/ 	.byte	0x04
	.zero		1


	//   ....[64]....
        /*04fc*/ 	.word	0x000010c0
        /*0500*/ 	.word	0x000000ff
        /*0504*/ 	.word	0x00000200
        /*0508*/ 	.short	0x0100
        /*050a*/ 	.byte	0x06
	.zero		1


	//   ....[65]....
        /*050c*/ 	.word	0x00001cd0
        /*0510*/ 	.word	0x00000000
        /*0514*/ 	.word	0x000001f0
        /*0518*/ 	.short	0x010a
        /*051a*/ 	.byte	0xff
	.zero		1


	//   ....[66]....
        /*051c*/ 	.word	0x00001cf0
        /*0520*/ 	.word	0x00000000
        /*0524*/ 	.word	0x000001e0
        /*0528*/ 	.short	0x0101
        /*052a*/ 	.byte	0xff
	.zero		1


	//   ....[67]....
        /*052c*/ 	.word	0x00001da0
        /*0530*/ 	.word	0x000000ff
        /*0534*/ 	.word	0x000000a0
        /*0538*/ 	.short	0x010a
        /*053a*/ 	.byte	0x04
	.zero		1


	//   ....[68]....
        /*053c*/ 	.word	0x00001e70
        /*0540*/ 	.word	0x000000ff
        /*0544*/ 	.word	0x000000a0
        /*0548*/ 	.short	0x010a
        /*054a*/ 	.byte	0x21
	.zero		1


	//   ....[69]....
        /*054c*/ 	.word	0x00002020
        /*0550*/ 	.word	0x000000ff
        /*0554*/ 	.word	0x000000a0
        /*0558*/ 	.short	0x010a
        /*055a*/ 	.byte	0x05
	.zero		1


	//   ....[70]....
        /*055c*/ 	.word	0x00002140
        /*0560*/ 	.word	0x000000ff
        /*0564*/ 	.word	0x00000178
        /*0568*/ 	.short	0x0101
        /*056a*/ 	.byte	0x0d
	.zero		1


	//   ....[71]....
        /*056c*/ 	.word	0x00002160
        /*0570*/ 	.word	0x000000ff
        /*0574*/ 	.word	0x000000a0
        /*0578*/ 	.short	0x010a
        /*057a*/ 	.byte	0x04
	.zero		1


	//   ....[72]....
        /*057c*/ 	.word	0x000021e0
        /*0580*/ 	.word	0x000000ff
        /*0584*/ 	.word	0x000000a0
        /*0588*/ 	.short	0x010a
        /*058a*/ 	.byte	0x09
	.zero		1


	//   ....[73]....
        /*058c*/ 	.word	0x000023b0
        /*0590*/ 	.word	0x000000ff
        /*0594*/ 	.word	0x000000a0
        /*0598*/ 	.short	0x010a
        /*059a*/ 	.byte	0x05
	.zero		1


	//   ....[74]....
        /*059c*/ 	.word	0x000024c0
        /*05a0*/ 	.word	0x00000003
        /*05a4*/ 	.word	0x00000180
        /*05a8*/ 	.short	0x010a
        /*05aa*/ 	.byte	0xff
	.zero		1


	//   ....[75]....
        /*05ac*/ 	.word	0x00002610
        /*05b0*/ 	.word	0x00000000
        /*05b4*/ 	.word	0x00000000
        /*05b8*/ 	.short	0x0101
        /*05ba*/ 	.byte	0xff
	.zero		1


	//   ....[76]....
        /*05bc*/ 	.word	0x00002bd0
        /*05c0*/ 	.word	0x000000ff
        /*05c4*/ 	.word	0x00000000
        /*05c8*/ 	.short	0x010a
        /*05ca*/ 	.byte	0x04
	.zero		1


	//   ....[77]....
        /*05cc*/ 	.word	0x00002c60
        /*05d0*/ 	.word	0x000000ff
        /*05d4*/ 	.word	0x00000000
        /*05d8*/ 	.short	0x010a
        /*05da*/ 	.byte	0x05
	.zero		1


	//   ....[78]....
        /*05dc*/ 	.word	0x00002cf0
        /*05e0*/ 	.word	0x000000ff
        /*05e4*/ 	.word	0x00000000
        /*05e8*/ 	.short	0x010a
        /*05ea*/ 	.byte	0x05
	.zero		1


	//   ....[79]....
        /*05ec*/ 	.word	0x00002d80
        /*05f0*/ 	.word	0x000000ff
        /*05f4*/ 	.word	0x00000000
        /*05f8*/ 	.short	0x010a
        /*05fa*/ 	.byte	0x05
	.zero		1


	//   ....[80]....
        /*05fc*/ 	.word	0x00002e10
        /*0600*/ 	.word	0x000000ff
        /*0604*/ 	.word	0x00000000
        /*0608*/ 	.short	0x010a
        /*060a*/ 	.byte	0x05
	.zero		1


	//   ....[81]....
        /*060c*/ 	.word	0x00002ea0
        /*0610*/ 	.word	0x000000ff
        /*0614*/ 	.word	0x00000000
        /*0618*/ 	.short	0x010a
        /*061a*/ 	.byte	0x05
	.zero		1


	//   ....[82]....
        /*061c*/ 	.word	0x00002f30
        /*0620*/ 	.word	0x000000ff
        /*0624*/ 	.word	0x00000000
        /*0628*/ 	.short	0x010a
        /*062a*/ 	.byte	0x05
	.zero		1


	//   ....[83]....
        /*062c*/ 	.word	0x00002fc0
        /*0630*/ 	.word	0x000000ff
        /*0634*/ 	.word	0x00000000
        /*0638*/ 	.short	0x010a
        /*063a*/ 	.byte	0x05
	.zero		1


	//   ....[84]....
        /*063c*/ 	.word	0x00003050
        /*0640*/ 	.word	0x000000ff
        /*0644*/ 	.word	0x00000000
        /*0648*/ 	.short	0x010a
        /*064a*/ 	.byte	0x05
	.zero		1


	//   ....[85]....
        /*064c*/ 	.word	0x000030e0
        /*0650*/ 	.word	0x000000ff
        /*0654*/ 	.word	0x00000000
        /*0658*/ 	.short	0x010a
        /*065a*/ 	.byte	0x05
	.zero		1


	//   ....[86]....
        /*065c*/ 	.word	0x00003170
        /*0660*/ 	.word	0x000000ff
        /*0664*/ 	.word	0x00000000
        /*0668*/ 	.short	0x010a
        /*066a*/ 	.byte	0x05
	.zero		1


	//   ....[87]....
        /*066c*/ 	.word	0x00003200
        /*0670*/ 	.word	0x000000ff
        /*0674*/ 	.word	0x00000000
        /*0678*/ 	.short	0x010a
        /*067a*/ 	.byte	0x05
	.zero		1


	//   ....[88]....
        /*067c*/ 	.word	0x00003290
        /*0680*/ 	.word	0x000000ff
        /*0684*/ 	.word	0x00000000
        /*0688*/ 	.short	0x010a
        /*068a*/ 	.byte	0x05
	.zero		1


	//   ....[89]....
        /*068c*/ 	.word	0x00003320
        /*0690*/ 	.word	0x000000ff
        /*0694*/ 	.word	0x00000000
        /*0698*/ 	.short	0x010a
        /*069a*/ 	.byte	0x05
	.zero		1


	//   ....[90]....
        /*069c*/ 	.word	0x000033b0
        /*06a0*/ 	.word	0x000000ff
        /*06a4*/ 	.word	0x00000000
        /*06a8*/ 	.short	0x010a
        /*06aa*/ 	.byte	0x05
	.zero		1


	//   ....[91]....
        /*06ac*/ 	.word	0x00003440
        /*06b0*/ 	.word	0x000000ff
        /*06b4*/ 	.word	0x00000000
        /*06b8*/ 	.short	0x010a
        /*06ba*/ 	.byte	0x05
	.zero		1


	//   ....[92]....
        /*06bc*/ 	.word	0x000034d0
        /*06c0*/ 	.word	0x000000ff
        /*06c4*/ 	.word	0x00000000
        /*06c8*/ 	.short	0x010a
        /*06ca*/ 	.byte	0x05
	.zero		1


	//   ....[93]....
        /*06cc*/ 	.word	0x00003560
        /*06d0*/ 	.word	0x000000ff
        /*06d4*/ 	.word	0x00000000
        /*06d8*/ 	.short	0x010a
        /*06da*/ 	.byte	0x05
	.zero		1


	//   ....[94]....
        /*06dc*/ 	.word	0x000035f0
        /*06e0*/ 	.word	0x000000ff
        /*06e4*/ 	.word	0x00000000
        /*06e8*/ 	.short	0x010a
        /*06ea*/ 	.byte	0x05
	.zero		1


	//   ....[95]....
        /*06ec*/ 	.word	0x00003690
        /*06f0*/ 	.word	0x00000000
        /*06f4*/ 	.word	0x00000000
        /*06f8*/ 	.short	0x010a
        /*06fa*/ 	.byte	0xff
	.zero		1


	//   ....[96]....
        /*06fc*/ 	.word	0x000037d0
        /*0700*/ 	.word	0x00000000
        /*0704*/ 	.word	0x000001e0
        /*0708*/ 	.short	0x010a
        /*070a*/ 	.byte	0xff
	.zero		1


	//   ....[97]....
        /*070c*/ 	.word	0x00003840
        /*0710*/ 	.word	0x00000004
        /*0714*/ 	.word	0x00000000
        /*0718*/ 	.short	0x0101
        /*071a*/ 	.byte	0xff
	.zero		1


	//   ....[98]....
        /*071c*/ 	.word	0x00003860
        /*0720*/ 	.word	0x000000ff
        /*0724*/ 	.word	0x00000190
        /*0728*/ 	.short	0x010a
        /*072a*/ 	.byte	0x04
	.zero		1


	//   ....[99]....
        /*072c*/ 	.word	0x00003980
        /*0730*/ 	.word	0x00000000
        /*0734*/ 	.word	0x00000180
        /*0738*/ 	.short	0x010a
        /*073a*/ 	.byte	0xff
	.zero		1


	//   ....[100]....
        /*073c*/ 	.word	0x00003a80
        /*0740*/ 	.word	0x00000000
        /*0744*/ 	.word	0x00000000
        /*0748*/ 	.short	0x0101
        /*074a*/ 	.byte	0xff
	.zero		1


	//   ....[101]....
        /*074c*/ 	.word	0x00003b10
        /*0750*/ 	.word	0x000000ff
        /*0754*/ 	.word	0x00000190
        /*0758*/ 	.short	0x0106
        /*075a*/ 	.byte	0x04
	.zero		1


	//   ....[102]....
        /*075c*/ 	.word	0x00003b30
        /*0760*/ 	.word	0x000000ff
        /*0764*/ 	.word	0x00000190
        /*0768*/ 	.short	0x010a
        /*076a*/ 	.byte	0x04
	.zero		1


	//   ....[103]....
        /*076c*/ 	.word	0x00003bc0
        /*0770*/ 	.word	0x000000ff
        /*0774*/ 	.word	0x00000190
        /*0778*/ 	.short	0x0106
        /*077a*/ 	.byte	0x07
	.zero		1


	//   ....[104]....
        /*077c*/ 	.word	0x00003c00
        /*0780*/ 	.word	0x00000000
        /*0784*/ 	.word	0x00000190
        /*0788*/ 	.short	0x010a
        /*078a*/ 	.byte	0xff
	.zero		1


	//   ....[105]....
        /*078c*/ 	.word	0x00003e50
        /*0790*/ 	.word	0x000000ff
        /*0794*/ 	.word	0x00000008
        /*0798*/ 	.short	0x010a
        /*079a*/ 	.byte	0x05
	.zero		1


	//   ....[106]....
        /*079c*/ 	.word	0x00003e70
        /*07a0*/ 	.word	0x000000ff
        /*07a4*/ 	.word	0x00000008
        /*07a8*/ 	.short	0x010a
        /*07aa*/ 	.byte	0x05
	.zero		1


	//   ....[107]....
        /*07ac*/ 	.word	0x00004000
        /*07b0*/ 	.word	0x000000ff
        /*07b4*/ 	.word	0x00000008
        /*07b8*/ 	.short	0x010a
        /*07ba*/ 	.byte	0x05
	.zero		1


	//   ....[108]....
        /*07bc*/ 	.word	0x00004020
        /*07c0*/ 	.word	0x000000ff
        /*07c4*/ 	.word	0x00000008
        /*07c8*/ 	.short	0x010a
        /*07ca*/ 	.byte	0x05
	.zero		1


	//   ....[109]....
        /*07cc*/ 	.word	0x000040e0
        /*07d0*/ 	.word	0x000000ff
        /*07d4*/ 	.word	0x00000000
        /*07d8*/ 	.short	0x0101
        /*07da*/ 	.byte	0x04
	.zero		1


	//   ....[110]....
        /*07dc*/ 	.word	0x000043e0
        /*07e0*/ 	.word	0x00000000
        /*07e4*/ 	.word	0x00000180
        /*07e8*/ 	.short	0x010a
        /*07ea*/ 	.byte	0xff
	.zero		1


	//   ....[111]....
        /*07ec*/ 	.word	0x000044a0
        /*07f0*/ 	.word	0x00000000
        /*07f4*/ 	.word	0x00000000
        /*07f8*/ 	.short	0x0101
        /*07fa*/ 	.byte	0xff
	.zero		1


	//   ....[112]....
        /*07fc*/ 	.word	0x00004560
        /*0800*/ 	.word	0x000000ff
        /*0804*/ 	.word	0x00000000
        /*0808*/ 	.short	0x010a
        /*080a*/ 	.byte	0x04
	.zero		1


	//   ....[113]....
        /*080c*/ 	.word	0x00004570
        /*0810*/ 	.word	0x000000ff
        /*0814*/ 	.word	0x000001c0
        /*0818*/ 	.short	0x010a
        /*081a*/ 	.byte	0x17
	.zero		1


	//   ....[114]....
        /*081c*/ 	.word	0x00004620
        /*0820*/ 	.word	0x000000ff
        /*0824*/ 	.word	0x00000000
        /*0828*/ 	.short	0x010a
        /*082a*/ 	.byte	0x05
	.zero		1


	//   ....[115]....
        /*082c*/ 	.word	0x00004760
        /*0830*/ 	.word	0x000000ff
        /*0834*/ 	.word	0x00000000
        /*0838*/ 	.short	0x010a
        /*083a*/ 	.byte	0x04
	.zero		1


	//   ....[116]....
        /*083c*/ 	.word	0x000049b0
        /*0840*/ 	.word	0x000000ff
        /*0844*/ 	.word	0x00000000
        /*0848*/ 	.short	0x010a
        /*084a*/ 	.byte	0x04
	.zero		1


	//   ....[117]....
        /*084c*/ 	.word	0x00004a40
        /*0850*/ 	.word	0x000000ff
        /*0854*/ 	.word	0x00000000
        /*0858*/ 	.short	0x010a
        /*085a*/ 	.byte	0x05
	.zero		1


	//   ....[118]....
        /*085c*/ 	.word	0x00004ad0
        /*0860*/ 	.word	0x000000ff
        /*0864*/ 	.word	0x00000000
        /*0868*/ 	.short	0x010a
        /*086a*/ 	.byte	0x05
	.zero		1


	//   ....[119]....
        /*086c*/ 	.word	0x00004b70
        /*0870*/ 	.word	0x00000000
        /*0874*/ 	.word	0x00000000
        /*0878*/ 	.short	0x010a
        /*087a*/ 	.byte	0xff
	.zero		1


	//   ....[120]....
        /*087c*/ 	.word	0x00004bb0
        /*0880*/ 	.word	0x00000000
        /*0884*/ 	.word	0x00000000
        /*0888*/ 	.short	0x010a
        /*088a*/ 	.byte	0xff
	.zero		1


	//   ....[121]....
        /*088c*/ 	.word	0x00004c20
        /*0890*/ 	.word	0x000000ff
        /*0894*/ 	.word	0x00000000
        /*0898*/ 	.short	0x0101
        /*089a*/ 	.byte	0x04
	.zero		1


	//   ....[122]....
        /*089c*/ 	.word	0x00004c60
        /*08a0*/ 	.word	0x000000ff
        /*08a4*/ 	.word	0x00000200
        /*08a8*/ 	.short	0x010a
        /*08aa*/ 	.byte	0x11
	.zero		1


	//   ....[123]....
        /*08ac*/ 	.word	0x00004cb0
        /*08b0*/ 	.word	0x000000ff
        /*08b4*/ 	.word	0x00000000
        /*08b8*/ 	.short	0x0101
        /*08ba*/ 	.byte	0x04
	.zero		1


	//   ....[124]....
        /*08bc*/ 	.word	0x00005160
        /*08c0*/ 	.word	0x00000008
        /*08c4*/ 	.word	0x00000180
        /*08c8*/ 	.short	0x010a
        /*08ca*/ 	.byte	0xff
	.zero		1


	//   ....[125]....
        /*08cc*/ 	.word	0x000052d0
        /*08d0*/ 	.word	0x00000000
        /*08d4*/ 	.word	0x00000000
        /*08d8*/ 	.short	0x0101
        /*08da*/ 	.byte	0xff
	.zero		1


	//   ....[126]....
        /*08dc*/ 	.word	0x000057a0
        /*08e0*/ 	.word	0x000000ff
        /*08e4*/ 	.word	0x00000178
        /*08e8*/ 	.short	0x010a
        /*08ea*/ 	.byte	0x18
	.zero		1


	//   ....[127]....
        /*08ec*/ 	.word	0x00005970
        /*08f0*/ 	.word	0x000000ff
        /*08f4*/ 	.word	0x00000158
        /*08f8*/ 	.short	0x010a
        /*08fa*/ 	.byte	0x04
	.zero		1


	//   ....[128]....
        /*08fc*/ 	.word	0x00005b60
        /*0900*/ 	.word	0x000000ff
        /*0904*/ 	.word	0x00000140
        /*0908*/ 	.short	0x010b
        /*090a*/ 	.byte	0x04
	.zero		1


	//   ....[129]....
        /*090c*/ 	.word	0x00005b70
        /*0910*/ 	.word	0x000000ff
        /*0914*/ 	.word	0x00000000
        /*0918*/ 	.short	0x0101
        /*091a*/ 	.byte	0x07
	.zero		1


	//   ....[130]....
        /*091c*/ 	.word	0x00005b80
        /*0920*/ 	.word	0x000000ff
        /*0924*/ 	.word	0x00000158
        /*0928*/ 	.short	0x010a
        /*092a*/ 	.byte	0x05
	.zero		1


	//   ....[131]....
        /*092c*/ 	.word	0x00005de0
        /*0930*/ 	.word	0x000000ff
        /*0934*/ 	.word	0x00000140
        /*0938*/ 	.short	0x010b
        /*093a*/ 	.byte	0x05
	.zero		1


	//   ....[132]....
        /*093c*/ 	.word	0x00005df0
        /*0940*/ 	.word	0x000000ff
        /*0944*/ 	.word	0x00000000
        /*0948*/ 	.short	0x0101
        /*094a*/ 	.byte	0x04
	.zero		1


	//   ....[133]....
        /*094c*/ 	.word	0x00005e40
        /*0950*/ 	.word	0x000000ff
        /*0954*/ 	.word	0x00000000
        /*0958*/ 	.short	0x010a
        /*095a*/ 	.byte	0x04
	.zero		1


	//   ....[134]....
        /*095c*/ 	.word	0x00005ed0
        /*0960*/ 	.word	0x000000ff
        /*0964*/ 	.word	0x00000000
        /*0968*/ 	.short	0x010a
        /*096a*/ 	.byte	0x05
	.zero		1


	//   ....[135]....
        /*096c*/ 	.word	0x00005f70
        /*0970*/ 	.word	0x00000000
        /*0974*/ 	.word	0x00000000
        /*0978*/ 	.short	0x010a
        /*097a*/ 	.byte	0xff
	.zero		1


	//   ....[136]....
        /*097c*/ 	.word	0x000062c0
        /*0980*/ 	.word	0x00000003
        /*0984*/ 	.word	0x00000180
        /*0988*/ 	.short	0x010a
        /*098a*/ 	.byte	0xff
	.zero		1


	//   ....[137]....
        /*098c*/ 	.word	0x00006440
        /*0990*/ 	.word	0x00000000
        /*0994*/ 	.word	0x00000000
        /*0998*/ 	.short	0x0101
        /*099a*/ 	.byte	0xff
	.zero		1


	//   ....[138]....
        /*099c*/ 	.word	0x00007010
        /*09a0*/ 	.word	0x00000000
        /*09a4*/ 	.word	0x00000140
        /*09a8*/ 	.short	0x010a
        /*09aa*/ 	.byte	0xff
	.zero		1


	//   ....[139]....
        /*09ac*/ 	.word	0x00007080
        /*09b0*/ 	.word	0x00000059
        /*09b4*/ 	.word	0x000001a0
        /*09b8*/ 	.short	0x010a
        /*09ba*/ 	.byte	0xff
	.zero		1


	//   ....[140]....
        /*09bc*/ 	.word	0x00007170
        /*09c0*/ 	.word	0x00000000
        /*09c4*/ 	.word	0x00000140
        /*09c8*/ 	.short	0x010a
        /*09ca*/ 	.byte	0xff
	.zero		1


	//   ....[141]....
        /*09cc*/ 	.word	0x000072a0
        /*09d0*/ 	.word	0x00000059
        /*09d4*/ 	.word	0x000001a0
        /*09d8*/ 	.short	0x010a
        /*09da*/ 	.byte	0xff
	.zero		1


	//   ....[142]....
        /*09dc*/ 	.word	0x00007dd0
        /*09e0*/ 	.word	0x00000000
        /*09e4*/ 	.word	0x00000000
        /*09e8*/ 	.short	0x0101
        /*09ea*/ 	.byte	0xff
	.zero		1


	//   ....[143]....
        /*09ec*/ 	.word	0x00007de0
        /*09f0*/ 	.word	0x00000003
        /*09f4*/ 	.word	0x00000140
        /*09f8*/ 	.short	0x010a
        /*09fa*/ 	.byte	0xff
	.zero		1


	//   ....[144]....
        /*09fc*/ 	.word	0x00007eb0
        /*0a00*/ 	.word	0x00000003
        /*0a04*/ 	.word	0x00000140
        /*0a08*/ 	.short	0x010a
        /*0a0a*/ 	.byte	0xff
	.zero		1


	//   ....[145]....
        /*0a0c*/ 	.word	0x00008180
        /*0a10*/ 	.word	0x00000059
        /*0a14*/ 	.word	0x00000000
        /*0a18*/ 	.short	0x0101
        /*0a1a*/ 	.byte	0xff
	.zero		1


	//   ....[146]....
        /*0a1c*/ 	.word	0x00008b50
        /*0a20*/ 	.word	0x00000002
        /*0a24*/ 	.word	0x00000000
        /*0a28*/ 	.short	0x0101
        /*0a2a*/ 	.byte	0xff
	.zero		1


	//   ....[147]....
        /*0a2c*/ 	.word	0x00008e10
        /*0a30*/ 	.word	0x000000ff
        /*0a34*/ 	.word	0x00000000
        /*0a38*/ 	.short	0x0101
        /*0a3a*/ 	.byte	0x04
	.zero		1


	//   ....[148]....
        /*0a3c*/ 	.word	0x00008e30
        /*0a40*/ 	.word	0x00000000
        /*0a44*/ 	.word	0x000001f0
        /*0a48*/ 	.short	0x010a
        /*0a4a*/ 	.byte	0xff
	.zero		1


	//   ....[149]....
        /*0a4c*/ 	.word	0x00008e90
        /*0a50*/ 	.word	0x00000000
        /*0a54*/ 	.word	0x000000a0
        /*0a58*/ 	.short	0x010a
        /*0a5a*/ 	.byte	0xff
	.zero		1


	//   ....[150]....
        /*0a5c*/ 	.word	0x00008ef0
        /*0a60*/ 	.word	0x00000000
        /*0a64*/ 	.word	0x000000a0
        /*0a68*/ 	.short	0x010a
        /*0a6a*/ 	.byte	0xff
	.zero		1


	//   ....[151]....
        /*0a6c*/ 	.word	0x00008f40
        /*0a70*/ 	.word	0x00000003
        /*0a74*/ 	.word	0x00000180
        /*0a78*/ 	.short	0x010a
        /*0a7a*/ 	.byte	0xff
	.zero		1


	//   ....[152]....
        /*0a7c*/ 	.word	0x00008fa0
        /*0a80*/ 	.word	0x00000000
        /*0a84*/ 	.word	0x00000000
        /*0a88*/ 	.short	0x010a
        /*0a8a*/ 	.byte	0xff
	.zero		1


	//   ....[153]....
        /*0a8c*/ 	.word	0x00009000
        /*0a90*/ 	.word	0x00000000
        /*0a94*/ 	.word	0x00000000
        /*0a98*/ 	.short	0x010a
        /*0a9a*/ 	.byte	0xff
	.zero		1


	//   ....[154]....
        /*0a9c*/ 	.word	0x00009060
        /*0aa0*/ 	.word	0x00000000
        /*0aa4*/ 	.word	0x00000000
        /*0aa8*/ 	.short	0x010a
        /*0aaa*/ 	.byte	0xff
	.zero		1


	//   ....[155]....
        /*0aac*/ 	.word	0x000090c0
        /*0ab0*/ 	.word	0x00000000
        /*0ab4*/ 	.word	0x00000000
        /*0ab8*/ 	.short	0x010a
        /*0aba*/ 	.byte	0xff
	.zero		1


	//   ....[156]....
        /*0abc*/ 	.word	0x00009120
        /*0ac0*/ 	.word	0x00000000
        /*0ac4*/ 	.word	0x00000000
        /*0ac8*/ 	.short	0x010a
        /*0aca*/ 	.byte	0xff
	.zero		1


	//   ....[157]....
        /*0acc*/ 	.word	0x00009180
        /*0ad0*/ 	.word	0x00000000
        /*0ad4*/ 	.word	0x00000000
        /*0ad8*/ 	.short	0x010a
        /*0ada*/ 	.byte	0xff
	.zero		1


	//   ....[158]....
        /*0adc*/ 	.word	0x000091e0
        /*0ae0*/ 	.word	0x00000000
        /*0ae4*/ 	.word	0x00000000
        /*0ae8*/ 	.short	0x010a
        /*0aea*/ 	.byte	0xff
	.zero		1


	//   ....[159]....
        /*0aec*/ 	.word	0x00009240
        /*0af0*/ 	.word	0x00000000
        /*0af4*/ 	.word	0x00000000
        /*0af8*/ 	.short	0x010a
        /*0afa*/ 	.byte	0xff
	.zero		1


	//   ....[160]....
        /*0afc*/ 	.word	0x000092a0
        /*0b00*/ 	.word	0x00000000
        /*0b04*/ 	.word	0x00000000
        /*0b08*/ 	.short	0x010a
        /*0b0a*/ 	.byte	0xff
	.zero		1


	//   ....[161]....
        /*0b0c*/ 	.word	0x00009300
        /*0b10*/ 	.word	0x00000000
        /*0b14*/ 	.word	0x00000000
        /*0b18*/ 	.short	0x010a
        /*0b1a*/ 	.byte	0xff
	.zero		1


	//   ....[162]....
        /*0b1c*/ 	.word	0x00009360
        /*0b20*/ 	.word	0x00000000
        /*0b24*/ 	.word	0x00000000
        /*0b28*/ 	.short	0x010a
        /*0b2a*/ 	.byte	0xff
	.zero		1


	//   ....[163]....
        /*0b2c*/ 	.word	0x000093c0
        /*0b30*/ 	.word	0x00000000
        /*0b34*/ 	.word	0x00000000
        /*0b38*/ 	.short	0x010a
        /*0b3a*/ 	.byte	0xff
	.zero		1


	//   ....[164]....
        /*0b3c*/ 	.word	0x00009420
        /*0b40*/ 	.word	0x00000000
        /*0b44*/ 	.word	0x00000000
        /*0b48*/ 	.short	0x010a
        /*0b4a*/ 	.byte	0xff
	.zero		1


	//   ....[165]....
        /*0b4c*/ 	.word	0x00009480
        /*0b50*/ 	.word	0x00000000
        /*0b54*/ 	.word	0x00000000
        /*0b58*/ 	.short	0x010a
        /*0b5a*/ 	.byte	0xff
	.zero		1


	//   ....[166]....
        /*0b5c*/ 	.word	0x000094e0
        /*0b60*/ 	.word	0x00000000
        /*0b64*/ 	.word	0x00000000
        /*0b68*/ 	.short	0x010a
        /*0b6a*/ 	.byte	0xff
	.zero		1


	//   ....[167]....
        /*0b6c*/ 	.word	0x00009540
        /*0b70*/ 	.word	0x00000000
        /*0b74*/ 	.word	0x00000000
        /*0b78*/ 	.short	0x010a
        /*0b7a*/ 	.byte	0xff
	.zero		1


	//   ....[168]....
        /*0b7c*/ 	.word	0x000095a0
        /*0b80*/ 	.word	0x00000000
        /*0b84*/ 	.word	0x00000000
        /*0b88*/ 	.short	0x010a
        /*0b8a*/ 	.byte	0xff
	.zero		1


	//   ....[169]....
        /*0b8c*/ 	.word	0x00009600
        /*0b90*/ 	.word	0x00000000
        /*0b94*/ 	.word	0x00000000
        /*0b98*/ 	.short	0x010a
        /*0b9a*/ 	.byte	0xff
	.zero		1


	//   ....[170]....
        /*0b9c*/ 	.word	0x00009660
        /*0ba0*/ 	.word	0x00000000
        /*0ba4*/ 	.word	0x00000000
        /*0ba8*/ 	.short	0x010a
        /*0baa*/ 	.byte	0xff
	.zero		1


	//   ....[171]....
        /*0bac*/ 	.word	0x000096b0
        /*0bb0*/ 	.word	0x00000000
        /*0bb4*/ 	.word	0x000001e0
        /*0bb8*/ 	.short	0x010a
        /*0bba*/ 	.byte	0xff
	.zero		1


	//   ....[172]....
        /*0bbc*/ 	.word	0x00009710
        /*0bc0*/ 	.word	0x00000000
        /*0bc4*/ 	.word	0x00000190
        /*0bc8*/ 	.short	0x010a
        /*0bca*/ 	.byte	0xff
	.zero		1


	//   ....[173]....
        /*0bcc*/ 	.word	0x00009760
        /*0bd0*/ 	.word	0x00000000
        /*0bd4*/ 	.word	0x00000180
        /*0bd8*/ 	.short	0x010a
        /*0bda*/ 	.byte	0xff
	.zero		1


	//   ....[174]....
        /*0bdc*/ 	.word	0x000097c0
        /*0be0*/ 	.word	0x00000000
        /*0be4*/ 	.word	0x00000190
        /*0be8*/ 	.short	0x010a
        /*0bea*/ 	.byte	0xff
	.zero		1


	//   ....[175]....
        /*0bec*/ 	.word	0x00009820
        /*0bf0*/ 	.word	0x00000005
        /*0bf4*/ 	.word	0x00000008
        /*0bf8*/ 	.short	0x010a
        /*0bfa*/ 	.byte	0xff
	.zero		1


	//   ....[176]....
        /*0bfc*/ 	.word	0x00009910
        /*0c00*/ 	.word	0x00000003
        /*0c04*/ 	.word	0x00000008
        /*0c08*/ 	.short	0x010a
        /*0c0a*/ 	.byte	0xff
	.zero		1


	//   ....[177]....
        /*0c0c*/ 	.word	0x00009960
        /*0c10*/ 	.word	0x00000000
        /*0c14*/ 	.word	0x00000180
        /*0c18*/ 	.short	0x010a
        /*0c1a*/ 	.byte	0xff
	.zero		1


	//   ....[178]....
        /*0c1c*/ 	.word	0x000099c0
        /*0c20*/ 	.word	0x00000000
        /*0c24*/ 	.word	0x000001c0
        /*0c28*/ 	.short	0x010a
        /*0c2a*/ 	.byte	0xff
	.zero		1


	//   ....[179]....
        /*0c2c*/ 	.word	0x00009a20
        /*0c30*/ 	.word	0x00000000
        /*0c34*/ 	.word	0x00000000
        /*0c38*/ 	.short	0x010a
        /*0c3a*/ 	.byte	0xff
	.zero		1


	//   ....[180]....
        /*0c3c*/ 	.word	0x00009a80
        /*0c40*/ 	.word	0x00000000
        /*0c44*/ 	.word	0x00000000
        /*0c48*/ 	.short	0x010a
        /*0c4a*/ 	.byte	0xff
	.zero		1


	//   ....[181]....
        /*0c4c*/ 	.word	0x00009ae0
        /*0c50*/ 	.word	0x00000000
        /*0c54*/ 	.word	0x00000000
        /*0c58*/ 	.short	0x010a
        /*0c5a*/ 	.byte	0xff
	.zero		1


	//   ....[182]....
        /*0c5c*/ 	.word	0x00009b40
        /*0c60*/ 	.word	0x00000000
        /*0c64*/ 	.word	0x00000000
        /*0c68*/ 	.short	0x010a
        /*0c6a*/ 	.byte	0xff
	.zero		1


	//   ....[183]....
        /*0c6c*/ 	.word	0x00009ba0
        /*0c70*/ 	.word	0x00000000
        /*0c74*/ 	.word	0x00000200
        /*0c78*/ 	.short	0x010a
        /*0c7a*/ 	.byte	0xff
	.zero		1


	//   ....[184]....
        /*0c7c*/ 	.word	0x00009bf0
        /*0c80*/ 	.word	0x00000008
        /*0c84*/ 	.word	0x00000180
        /*0c88*/ 	.short	0x010a
        /*0c8a*/ 	.byte	0xff
	.zero		1


	//   ....[185]....
        /*0c8c*/ 	.word	0x00009c50
        /*0c90*/ 	.word	0x00000000
        /*0c94*/ 	.word	0x00000178
        /*0c98*/ 	.short	0x010a
        /*0c9a*/ 	.byte	0xff
	.zero		1


	//   ....[186]....
        /*0c9c*/ 	.word	0x00009cb0
        /*0ca0*/ 	.word	0x00000000
        /*0ca4*/ 	.word	0x00000158
        /*0ca8*/ 	.short	0x010a
        /*0caa*/ 	.byte	0xff
	.zero		1


	//   ....[187]....
        /*0cac*/ 	.word	0x00009d10
        /*0cb0*/ 	.word	0x00000005
        /*0cb4*/ 	.word	0x00000158
        /*0cb8*/ 	.short	0x010a
        /*0cba*/ 	.byte	0xff
	.zero		1


	//   ....[188]....
        /*0cbc*/ 	.word	0x00009d70
        /*0cc0*/ 	.word	0x00000000
        /*0cc4*/ 	.word	0x00000000
        /*0cc8*/ 	.short	0x010a
        /*0cca*/ 	.byte	0xff
	.zero		1


	//   ....[189]....
        /*0ccc*/ 	.word	0x00009dd0
        /*0cd0*/ 	.word	0x00000000
        /*0cd4*/ 	.word	0x00000000
        /*0cd8*/ 	.short	0x010a
        /*0cda*/ 	.byte	0xff
	.zero		1


	//   ....[190]....
        /*0cdc*/ 	.word	0x00009e20
        /*0ce0*/ 	.word	0x00000003
        /*0ce4*/ 	.word	0x00000180
        /*0ce8*/ 	.short	0x010a
        /*0cea*/ 	.byte	0xff
	.zero		1


	//   ....[191]....
        /*0cec*/ 	.word	0x00009e70
        /*0cf0*/ 	.word	0x00000000
        /*0cf4*/ 	.word	0x00000140
        /*0cf8*/ 	.short	0x010a
        /*0cfa*/ 	.byte	0xff
	.zero		1


	//   ....[192]....
        /*0cfc*/ 	.word	0x00009ec0
        /*0d00*/ 	.word	0x00000059
        /*0d04*/ 	.word	0x000001a0
        /*0d08*/ 	.short	0x010a
        /*0d0a*/ 	.byte	0xff
	.zero		1


	//   ....[193]....
        /*0d0c*/ 	.word	0x00009f10
        /*0d10*/ 	.word	0x00000003
        /*0d14*/ 	.word	0x00000140
        /*0d18*/ 	.short	0x010a
        /*0d1a*/ 	.byte	0xff
	.zero		1


	//----- nvinfo : EIATTR_NUM_MBARRIERS
	.align		4
.L_47:
        /*0d1c*/ 	.byte	0x03, 0x38
        /*0d1e*/ 	.short	0x0041


	//----- nvinfo : EIATTR_EXIT_INSTR_OFFSETS
	.align		4
        /*0d20*/ 	.byte	0x04, 0x1c
        /*0d22*/ 	.short	(.L_49 - .L_48)


	//   ....[0]....
.L_48:
        /*0d24*/ 	.word	0x000036c0


	//   ....[1]....
        /*0d28*/ 	.word	0x00003bd0


	//   ....[2]....
        /*0d2c*/ 	.word	0x00003c30


	//   ....[3]....
        /*0d30*/ 	.word	0x00004ee0


	//   ....[4]....
        /*0d34*/ 	.word	0x00005fa0


	//   ....[5]....
        /*0d38*/ 	.word	0x00005fe0


	//   ....[6]....
        /*0d3c*/ 	.word	0x00008cf0


	//   ....[7]....
        /*0d40*/ 	.word	0x00008d70


	//   ....[8]....
        /*0d44*/ 	.word	0x00008da0


	//   ....[9]....
        /*0d48*/ 	.word	0x00008e20


	//----- nvinfo : EIATTR_MAX_THREADS
	.align		4
.L_49:
        /*0d4c*/ 	.byte	0x04, 0x05
        /*0d4e*/ 	.short	(.L_51 - .L_50)
.L_50:
        /*0d50*/ 	.word	0x00000100
        /*0d54*/ 	.word	0x00000001
        /*0d58*/ 	.word	0x00000001


	//----- nvinfo : EIATTR_CRS_STACK_SIZE
	.align		4
.L_51:
        /*0d5c*/ 	.byte	0x04, 0x1e
        /*0d5e*/ 	.short	(.L_53 - .L_52)
.L_52:
        /*0d60*/ 	.word	0x00000000


	//----- nvinfo : EIATTR_CBANK_PARAM_SIZE
	.align		4
.L_53:
        /*0d64*/ 	.byte	0x03, 0x19
        /*0d66*/ 	.short	0x0800


	//----- nvinfo : EIATTR_PARAM_CBANK
	.align		4
        /*0d68*/ 	.byte	0x04, 0x0a
        /*0d6a*/ 	.short	(.L_55 - .L_54)
	.align		4
.L_54:
        /*0d6c*/ 	.word	index@(.nv.constant0._ZN7cutlass13device_kernelINS_4gemm6kernel13GemmUniversalIN4cute5tupleIJiiiiEEENS1_10collective13CollectiveMmaINS1_35MainloopSm100TmaUmmaWarpSpecializedILi20ELi2ELi4ENS5_IJNS4_1CILi4EEENSA_ILi1EEESC_EEEEENS5_IJNSA_ILi256EEENSA_ILi64EEENSA_ILi32EEEEEENS_6half_tENS5_IJlSC_lEEESJ_SK_NS4_8TiledMMAINS4_8MMA_AtomIJNS4_26SM100_MMA_F16BF16_2x1SM_SSISJ_SJ_fLi256ELi64ELNS4_4UMMA5MajorE0ELSP_0ELNSO_7ScaleInE0ELSQ_0EEEEEENS4_6LayoutINS5_IJSC_SC_SC_EEENS5_IJNSA_ILi0EEESV_SV_EEEEENS5_IJNS4_10UnderscoreESY_SY_EEEEENS4_18SM100_TMA_2SM_LOADENS4_14ComposedLayoutINS4_7SwizzleILi2ELi4ELi3EEENS4_18smem_ptr_flag_bitsILi16EEENST_INS5_IJNSA_ILi8EEESH_EEENS5_IJSH_SC_EEEEEEEvNS4_8identityENS4_28SM100_TMA_2SM_LOAD_MULTICASTES1B_vS1C_EENS_8epilogue10collective18CollectiveEpilogueINS1F_23Sm100TmaWarpSpecializedILi3ELi2ELi32ELb1ELb0EEEJNS5_IJNSA_ILi128EEESG_SH_EEENS5_IJNST_IS1K_SC_EENST_ISH_SC_EEEEESJ_SK_SJ_SK_NS1F_6fusion15FusionCallbacksIS1J_NS1P_17LinearCombinationISJ_fSJ_fLNS_15FloatRoundStyleE2EEES1L_S1O_JEEENS4_5SM1004TMEM4LOAD26SM100_TMEM_LOAD_32dp32b32xENS4_13SM90_TMA_LOADES1B_NS4_39AutoVectorizingCopyWithAssumedAlignmentILi128EEENS4_14SM90_TMA_STOREES1B_S21_S21_EEEvvEEEEvNT_6ParamsE)
        /*0d70*/ 	.short	0x0380
        /*0d72*/ 	.short	0x0800


	//----- nvinfo : EIATTR_SW_WAR
	.align		4
.L_55:
        /*0d74*/ 	.byte	0x04, 0x36
        /*0d76*/ 	.short	(.L_57 - .L_56)
.L_56:
        /*0d78*/ 	.word	0x00000008
.L_57:


//--------------------- .nv.callgraph             --------------------------
	.section	.nv.callgraph,"",@"SHT_CUDA_CALLGRAPH"
	.align	4
	.sectionentsize	8
	.align		4
        /*0000*/ 	.word	0x00000000
	.align		4
        /*0004*/ 	.word	0xffffffff
	.align		4
        /*0008*/ 	.word	index@(_ZN7cutlass13device_kernelINS_4gemm6kernel13GemmUniversalIN4cute5tupleIJiiiiEEENS1_10collective13CollectiveMmaINS1_35MainloopSm100TmaUmmaWarpSpecializedILi20ELi2ELi4ENS5_IJNS4_1CILi4EEENSA_ILi1EEESC_EEEEENS5_IJNSA_ILi256EEENSA_ILi64EEENSA_ILi32EEEEEENS_6half_tENS5_IJlSC_lEEESJ_SK_NS4_8TiledMMAINS4_8MMA_AtomIJNS4_26SM100_MMA_F16BF16_2x1SM_SSISJ_SJ_fLi256ELi64ELNS4_4UMMA5MajorE0ELSP_0ELNSO_7ScaleInE0ELSQ_0EEEEEENS4_6LayoutINS5_IJSC_SC_SC_EEENS5_IJNSA_ILi0EEESV_SV_EEEEENS5_IJNS4_10UnderscoreESY_SY_EEEEENS4_18SM100_TMA_2SM_LOADENS4_14ComposedLayoutINS4_7SwizzleILi2ELi4ELi3EEENS4_18smem_ptr_flag_bitsILi16EEENST_INS5_IJNSA_ILi8EEESH_EEENS5_IJSH_SC_EEEEEEEvNS4_8identityENS4_28SM100_TMA_2SM_LOAD_MULTICASTES1B_vS1C_EENS_8epilogue10collective18CollectiveEpilogueINS1F_23Sm100TmaWarpSpecializedILi3ELi2ELi32ELb1ELb0EEEJNS5_IJNSA_ILi128EEESG_SH_EEENS5_IJNST_IS1K_SC_EENST_ISH_SC_EEEEESJ_SK_SJ_SK_NS1F_6fusion15FusionCallbacksIS1J_NS1P_17LinearCombinationISJ_fSJ_fLNS_15FloatRoundStyleE2EEES1L_S1O_JEEENS4_5SM1004TMEM4LOAD26SM100_TMEM_LOAD_32dp32b32xENS4_13SM90_TMA_LOADES1B_NS4_39AutoVectorizingCopyWithAssumedAlignmentILi128EEENS4_14SM90_TMA_STOREES1B_S21_S21_EEEvvEEEEvNT_6ParamsE)
	.align		4
        /*000c*/ 	.word	index@(__assertfail)
	.align		4
        /*0010*/ 	.word	0x00000000
	.align		4
        /*0014*/ 	.word	0xfffffffe
	.align		4
        /*0018*/ 	.word	0x00000000
	.align		4
        /*001c*/ 	.word	0xfffffffd
	.align		4
        /*0020*/ 	.word	0x00000000
	.align		4
        /*0024*/ 	.word	0xfffffffc


//--------------------- .nv.constant4             --------------------------
	.section	.nv.constant4,"a",@progbits
	.align	8
	.align		8
.nv.constant4:
        /*0000*/ 	.dword	__assertfail
	.align		8
        /*0008*/ 	.dword	__unnamed_1
	.align		8
        /*0010*/ 	.dword	__unnamed_2
	.align		8
        /*0018*/ 	.dword	_ZN40_INTERNAL_cf9060dc_4_k_cu_29af5bcf_191224cuda3std3__45__cpo5beginE
	.align		8
        /*0020*/ 	.dword	_ZN40_INTERNAL_cf9060dc_4_k_cu_29af5bcf_191224cuda3std3__45__cpo3endE
	.align		8
        /*0028*/ 	.dword	_ZN40_INTERNAL_cf9060dc_4_k_cu_29af5bcf_191224cuda3std3__45__cpo6cbeginE
	.align		8
        /*0030*/ 	.dword	_ZN40_INTERNAL_cf9060dc_4_k_cu_29af5bcf_191224cuda3std3__45__cpo4cendE
	.align		8
        /*0038*/ 	.dword	_ZN40_INTERNAL_cf9060dc_4_k_cu_29af5bcf_191224cuda3std3__442_GLOBAL__N__cf9060dc_4_k_cu_29af5bcf_191226ignoreE
	.align		8
        /*0040*/ 	.dword	_ZN40_INTERNAL_cf9060dc_4_k_cu_29af5bcf_191224cuda3std3__419piecewise_constructE
	.align		8
        /*0048*/ 	.dword	_ZN40_INTERNAL_cf9060dc_4_k_cu_29af5bcf_191224cuda3std3__48in_placeE
	.align		8
        /*0050*/ 	.dword	_ZN40_INTERNAL_cf9060dc_4_k_cu_29af5bcf_191224cuda3std6ranges3__45__cpo4swapE
	.align		8
        /*0058*/ 	.dword	_ZN40_INTERNAL_cf9060dc_4_k_cu_29af5bcf_191224cuda3std6ranges3__45__cpo9iter_moveE
	.align		8
        /*0060*/ 	.dword	_ZN40_INTERNAL_cf9060dc_4_k_cu_29af5bcf_191224cute7productE
	.align		8
        /*0068*/ 	.dword	_ZN40_INTERNAL_cf9060dc_4_k_cu_29af5bcf_191224cute1_E
	.align		8
        /*0070*/ 	.dword	$str$25
	.align		8
        /*0078*/ 	.dword	$str$26
	.align		8
        /*0080*/ 	.dword	$str$27
	.align		8
        /*0088*/ 	.dword	$str$28


//--------------------- .text._ZN7cutlass13device_kernelINS_4gemm6kernel13GemmUniversalIN4cute5tupleIJiiiiEEENS1_10collective13CollectiveMmaINS1_35MainloopSm100TmaUmmaWarpSpecializedILi20ELi2ELi4ENS5_IJNS4_1CILi4EEENSA_ILi1EEESC_EEEEENS5_IJNSA_ILi256EEENSA_ILi64EEENSA_ILi32EEEEEENS_6half_tENS5_IJlSC_lEEESJ_SK_NS4_8TiledMMAINS4_8MMA_AtomIJNS4_26SM100_MMA_F16BF16_2x1SM_SSISJ_SJ_fLi256ELi64ELNS4_4UMMA5MajorE0ELSP_0ELNSO_7ScaleInE0ELSQ_0EEEEEENS4_6LayoutINS5_IJSC_SC_SC_EEENS5_IJNSA_ILi0EEESV_SV_EEEEENS5_IJNS4_10UnderscoreESY_SY_EEEEENS4_18SM100_TMA_2SM_LOADENS4_14ComposedLayoutINS4_7SwizzleILi2ELi4ELi3EEENS4_18smem_ptr_flag_bitsILi16EEENST_INS5_IJNSA_ILi8EEESH_EEENS5_IJSH_SC_EEEEEEEvNS4_8identityENS4_28SM100_TMA_2SM_LOAD_MULTICASTES1B_vS1C_EENS_8epilogue10collective18CollectiveEpilogueINS1F_23Sm100TmaWarpSpecializedILi3ELi2ELi32ELb1ELb0EEEJNS5_IJNSA_ILi128EEESG_SH_EEENS5_IJNST_IS1K_SC_EENST_ISH_SC_EEEEESJ_SK_SJ_SK_NS1F_6fusion15FusionCallbacksIS1J_NS1P_17LinearCombinationISJ_fSJ_fLNS_15FloatRoundStyleE2EEES1L_S1O_JEEENS4_5SM1004TMEM4LOAD26SM100_TMEM_LOAD_32dp32b32xENS4_13SM90_TMA_LOADES1B_NS4_39AutoVectorizingCopyWithAssumedAlignmentILi128EEENS4_14SM90_TMA_STOREES1B_S21_S21_EEEvvEEEEvNT_6ParamsE --------------------------
	.section	.text._ZN7cutlass13device_kernelINS_4gemm6kernel13GemmUniversalIN4cute5tupleIJiiiiEEENS1_10collective13CollectiveMmaINS1_35MainloopSm100TmaUmmaWarpSpecializedILi20ELi2ELi4ENS5_IJNS4_1CILi4EEENSA_ILi1EEESC_EEEEENS5_IJNSA_ILi256EEENSA_ILi64EEENSA_ILi32EEEEEENS_6half_tENS5_IJlSC_lEEESJ_SK_NS4_8TiledMMAINS4_8MMA_AtomIJNS4_26SM100_MMA_F16BF16_2x1SM_SSISJ_SJ_fLi256ELi64ELNS4_4UMMA5MajorE0ELSP_0ELNSO_7ScaleInE0ELSQ_0EEEEEENS4_6LayoutINS5_IJSC_SC_SC_EEENS5_IJNSA_ILi0EEESV_SV_EEEEENS5_IJNS4_10UnderscoreESY_SY_EEEEENS4_18SM100_TMA_2SM_LOADENS4_14ComposedLayoutINS4_7SwizzleILi2ELi4ELi3EEENS4_18smem_ptr_flag_bitsILi16EEENST_INS5_IJNSA_ILi8EEESH_EEENS5_IJSH_SC_EEEEEEEvNS4_8identityENS4_28SM100_TMA_2SM_LOAD_MULTICASTES1B_vS1C_EENS_8epilogue10collective18CollectiveEpilogueINS1F_23Sm100TmaWarpSpecializedILi3ELi2ELi32ELb1ELb0EEEJNS5_IJNSA_ILi128EEESG_SH_EEENS5_IJNST_IS1K_SC_EENST_ISH_SC_EEEEESJ_SK_SJ_SK_NS1F_6fusion15FusionCallbacksIS1J_NS1P_17LinearCombinationISJ_fSJ_fLNS_15FloatRoundStyleE2EEES1L_S1O_JEEENS4_5SM1004TMEM4LOAD26SM100_TMEM_LOAD_32dp32b32xENS4_13SM90_TMA_LOADES1B_NS4_39AutoVectorizingCopyWithAssumedAlignmentILi128EEENS4_14SM90_TMA_STOREES1B_S21_S21_EEEvvEEEEvNT_6ParamsE,"ax",@progbits
	.align	128
.text._ZN7cutlass13device_kernelINS_4gemm6kernel13GemmUniversalIN4cute5tupleIJiiiiEEENS1_10collective13CollectiveMmaINS1_35MainloopSm100TmaUmmaWarpSpecializedILi20ELi2ELi4ENS5_IJNS4_1CILi4EEENSA_ILi1EEESC_EEEEENS5_IJNSA_ILi256EEENSA_ILi64EEENSA_ILi32EEEEEENS_6half_tENS5_IJlSC_lEEESJ_SK_NS4_8TiledMMAINS4_8MMA_AtomIJNS4_26SM100_MMA_F16BF16_2x1SM_SSISJ_SJ_fLi256ELi64ELNS4_4UMMA5MajorE0ELSP_0ELNSO_7ScaleInE0ELSQ_0EEEEEENS4_6LayoutINS5_IJSC_SC_SC_EEENS5_IJNSA_ILi0EEESV_SV_EEEEENS5_IJNS4_10UnderscoreESY_SY_EEEEENS4_18SM100_TMA_2SM_LOADENS4_14ComposedLayoutINS4_7SwizzleILi2ELi4ELi3EEENS4_18smem_ptr_flag_bitsILi16EEENST_INS5_IJNSA_ILi8EEESH_EEENS5_IJSH_SC_EEEEEEEvNS4_8identityENS4_28SM100_TMA_2SM_LOAD_MULTICASTES1B_vS1C_EENS_8epilogue10collective18CollectiveEpilogueINS1F_23Sm100TmaWarpSpecializedILi3ELi2ELi32ELb1ELb0EEEJNS5_IJNSA_ILi128EEESG_SH_EEENS5_IJNST_IS1K_SC_EENST_ISH_SC_EEEEESJ_SK_SJ_SK_NS1F_6fusion15FusionCallbacksIS1J_NS1P_17LinearCombinationISJ_fSJ_fLNS_15FloatRoundStyleE2EEES1L_S1O_JEEENS4_5SM1004TMEM4LOAD26SM100_TMEM_LOAD_32dp32b32xENS4_13SM90_TMA_LOADES1B_NS4_39AutoVectorizingCopyWithAssumedAlignmentILi128EEENS4_14SM90_TMA_STOREES1B_S21_S21_EEEvvEEEEvNT_6ParamsE:
        .type           _ZN7cutlass13device_kernelINS_4gemm6kernel13GemmUniversalIN4cute5tupleIJiiiiEEENS1_10collective13CollectiveMmaINS1_35MainloopSm100TmaUmmaWarpSpecializedILi20ELi2ELi4ENS5_IJNS4_1CILi4EEENSA_ILi1EEESC_EEEEENS5_IJNSA_ILi256EEENSA_ILi64EEENSA_ILi32EEEEEENS_6half_tENS5_IJlSC_lEEESJ_SK_NS4_8TiledMMAINS4_8MMA_AtomIJNS4_26SM100_MMA_F16BF16_2x1SM_SSISJ_SJ_fLi256ELi64ELNS4_4UMMA5MajorE0ELSP_0ELNSO_7ScaleInE0ELSQ_0EEEEEENS4_6LayoutINS5_IJSC_SC_SC_EEENS5_IJNSA_ILi0EEESV_SV_EEEEENS5_IJNS4_10UnderscoreESY_SY_EEEEENS4_18SM100_TMA_2SM_LOADENS4_14ComposedLayoutINS4_7SwizzleILi2ELi4ELi3EEENS4_18smem_ptr_flag_bitsILi16EEENST_INS5_IJNSA_ILi8EEESH_EEENS5_IJSH_SC_EEEEEEEvNS4_8identityENS4_28SM100_TMA_2SM_LOAD_MULTICASTES1B_vS1C_EENS_8epilogue10collective18CollectiveEpilogueINS1F_23Sm100TmaWarpSpecializedILi3ELi2ELi32ELb1ELb0EEEJNS5_IJNSA_ILi128EEESG_SH_EEENS5_IJNST_IS1K_SC_EENST_ISH_SC_EEEEESJ_SK_SJ_SK_NS1F_6fusion15FusionCallbacksIS1J_NS1P_17LinearCombinationISJ_fSJ_fLNS_15FloatRoundStyleE2EEES1L_S1O_JEEENS4_5SM1004TMEM4LOAD26SM100_TMEM_LOAD_32dp32b32xENS4_13SM90_TMA_LOADES1B_NS4_39AutoVectorizingCopyWithAssumedAlignmentILi128EEENS4_14SM90_TMA_STOREES1B_S21_S21_EEEvvEEEEvNT_6ParamsE,@function
        .size           _ZN7cutlass13device_kernelINS_4gemm6kernel13GemmUniversalIN4cute5tupleIJiiiiEEENS1_10collective13CollectiveMmaINS1_35MainloopSm100TmaUmmaWarpSpecializedILi20ELi2ELi4ENS5_IJNS4_1CILi4EEENSA_ILi1EEESC_EEEEENS5_IJNSA_ILi256EEENSA_ILi64EEENSA_ILi32EEEEEENS_6half_tENS5_IJlSC_lEEESJ_SK_NS4_8TiledMMAINS4_8MMA_AtomIJNS4_26SM100_MMA_F16BF16_2x1SM_SSISJ_SJ_fLi256ELi64ELNS4_4UMMA5MajorE0ELSP_0ELNSO_7ScaleInE0ELSQ_0EEEEEENS4_6LayoutINS5_IJSC_SC_SC_EEENS5_IJNSA_ILi0EEESV_SV_EEEEENS5_IJNS4_10UnderscoreESY_SY_EEEEENS4_18SM100_TMA_2SM_LOADENS4_14ComposedLayoutINS4_7SwizzleILi2ELi4ELi3EEENS4_18smem_ptr_flag_bitsILi16EEENST_INS5_IJNSA_ILi8EEESH_EEENS5_IJSH_SC_EEEEEEEvNS4_8identityENS4_28SM100_TMA_2SM_LOAD_MULTICASTES1B_vS1C_EENS_8epilogue10collective18CollectiveEpilogueINS1F_23Sm100TmaWarpSpecializedILi3ELi2ELi32ELb1ELb0EEEJNS5_IJNSA_ILi128EEESG_SH_EEENS5_IJNST_IS1K_SC_EENST_ISH_SC_EEEEESJ_SK_SJ_SK_NS1F_6fusion15FusionCallbacksIS1J_NS1P_17LinearCombinationISJ_fSJ_fLNS_15FloatRoundStyleE2EEES1L_S1O_JEEENS4_5SM1004TMEM4LOAD26SM100_TMEM_LOAD_32dp32b32xENS4_13SM90_TMA_LOADES1B_NS4_39AutoVectorizingCopyWithAssumedAlignmentILi128EEENS4_14SM90_TMA_STOREES1B_S21_S21_EEEvvEEEEvNT_6ParamsE,(.L_x_224 - _ZN7cutlass13device_kernelINS_4gemm6kernel13GemmUniversalIN4cute5tupleIJiiiiEEENS1_10collective13CollectiveMmaINS1_35MainloopSm100TmaUmmaWarpSpecializedILi20ELi2ELi4ENS5_IJNS4_1CILi4EEENSA_ILi1EEESC_EEEEENS5_IJNSA_ILi256EEENSA_ILi64EEENSA_ILi32EEEEEENS_6half_tENS5_IJlSC_lEEESJ_SK_NS4_8TiledMMAINS4_8MMA_AtomIJNS4_26SM100_MMA_F16BF16_2x1SM_SSISJ_SJ_fLi256ELi64ELNS4_4UMMA5MajorE0ELSP_0ELNSO_7ScaleInE0ELSQ_0EEEEEENS4_6LayoutINS5_IJSC_SC_SC_EEENS5_IJNSA_ILi0EEESV_SV_EEEEENS5_IJNS4_10UnderscoreESY_SY_EEEEENS4_18SM100_TMA_2SM_LOADENS4_14ComposedLayoutINS4_7SwizzleILi2ELi4ELi3EEENS4_18smem_ptr_flag_bitsILi16EEENST_INS5_IJNSA_ILi8EEESH_EEENS5_IJSH_SC_EEEEEEEvNS4_8identityENS4_28SM100_TMA_2SM_LOAD_MULTICASTES1B_vS1C_EENS_8epilogue10collective18CollectiveEpilogueINS1F_23Sm100TmaWarpSpecializedILi3ELi2ELi32ELb1ELb0EEEJNS5_IJNSA_ILi128EEESG_SH_EEENS5_IJNST_IS1K_SC_EENST_ISH_SC_EEEEESJ_SK_SJ_SK_NS1F_6fusion15FusionCallbacksIS1J_NS1P_17LinearCombinationISJ_fSJ_fLNS_15FloatRoundStyleE2EEES1L_S1O_JEEENS4_5SM1004TMEM4LOAD26SM100_TMEM_LOAD_32dp32b32xENS4_13SM90_TMA_LOADES1B_NS4_39AutoVectorizingCopyWithAssumedAlignmentILi128EEENS4_14SM90_TMA_STOREES1B_S21_S21_EEEvvEEEEvNT_6ParamsE)
        .other          _ZN7cutlass13device_kernelINS_4gemm6kernel13GemmUniversalIN4cute5tupleIJiiiiEEENS1_10collective13CollectiveMmaINS1_35MainloopSm100TmaUmmaWarpSpecializedILi20ELi2ELi4ENS5_IJNS4_1CILi4EEENSA_ILi1EEESC_EEEEENS5_IJNSA_ILi256EEENSA_ILi64EEENSA_ILi32EEEEEENS_6half_tENS5_IJlSC_lEEESJ_SK_NS4_8TiledMMAINS4_8MMA_AtomIJNS4_26SM100_MMA_F16BF16_2x1SM_SSISJ_SJ_fLi256ELi64ELNS4_4UMMA5MajorE0ELSP_0ELNSO_7ScaleInE0ELSQ_0EEEEEENS4_6LayoutINS5_IJSC_SC_SC_EEENS5_IJNSA_ILi0EEESV_SV_EEEEENS5_IJNS4_10UnderscoreESY_SY_EEEEENS4_18SM100_TMA_2SM_LOADENS4_14ComposedLayoutINS4_7SwizzleILi2ELi4ELi3EEENS4_18smem_ptr_flag_bitsILi16EEENST_INS5_IJNSA_ILi8EEESH_EEENS5_IJSH_SC_EEEEEEEvNS4_8identityENS4_28SM100_TMA_2SM_LOAD_MULTICASTES1B_vS1C_EENS_8epilogue10collective18CollectiveEpilogueINS1F_23Sm100TmaWarpSpecializedILi3ELi2ELi32ELb1ELb0EEEJNS5_IJNSA_ILi128EEESG_SH_EEENS5_IJNST_IS1K_SC_EENST_ISH_SC_EEEEESJ_SK_SJ_SK_NS1F_6fusion15FusionCallbacksIS1J_NS1P_17LinearCombinationISJ_fSJ_fLNS_15FloatRoundStyleE2EEES1L_S1O_JEEENS4_5SM1004TMEM4LOAD26SM100_TMEM_LOAD_32dp32b32xENS4_13SM90_TMA_LOADES1B_NS4_39AutoVectorizingCopyWithAssumedAlignmentILi128EEENS4_14SM90_TMA_STOREES1B_S21_S21_EEEvvEEEEvNT_6ParamsE,@"STO_CUDA_ENTRY STV_DEFAULT"
_ZN7cutlass13device_kernelINS_4gemm6kernel13GemmUniversalIN4cute5tupleIJiiiiEEENS1_10collective13CollectiveMmaINS1_35MainloopSm100TmaUmmaWarpSpecializedILi20ELi2ELi4ENS5_IJNS4_1CILi4EEENSA_ILi1EEESC_EEEEENS5_IJNSA_ILi256EEENSA_ILi64EEENSA_ILi32EEEEEENS_6half_tENS5_IJlSC_lEEESJ_SK_NS4_8TiledMMAINS4_8MMA_AtomIJNS4_26SM100_MMA_F16BF16_2x1SM_SSISJ_SJ_fLi256ELi64ELNS4_4UMMA5MajorE0ELSP_0ELNSO_7ScaleInE0ELSQ_0EEEEEENS4_6LayoutINS5_IJSC_SC_SC_EEENS5_IJNSA_ILi0EEESV_SV_EEEEENS5_IJNS4_10UnderscoreESY_SY_EEEEENS4_18SM100_TMA_2SM_LOADENS4_14ComposedLayoutINS4_7SwizzleILi2ELi4ELi3EEENS4_18smem_ptr_flag_bitsILi16EEENST_INS5_IJNSA_ILi8EEESH_EEENS5_IJSH_SC_EEEEEEEvNS4_8identityENS4_28SM100_TMA_2SM_LOAD_MULTICASTES1B_vS1C_EENS_8epilogue10collective18CollectiveEpilogueINS1F_23Sm100TmaWarpSpecializedILi3ELi2ELi32ELb1ELb0EEEJNS5_IJNSA_ILi128EEESG_SH_EEENS5_IJNST_IS1K_SC_EENST_ISH_SC_EEEEESJ_SK_SJ_SK_NS1F_6fusion15FusionCallbacksIS1J_NS1P_17LinearCombinationISJ_fSJ_fLNS_15FloatRoundStyleE2EEES1L_S1O_JEEENS4_5SM1004TMEM4LOAD26SM100_TMEM_LOAD_32dp32b32xENS4_13SM90_TMA_LOADES1B_NS4_39AutoVectorizingCopyWithAssumedAlignmentILi128EEENS4_14SM90_TMA_STOREES1B_S21_S21_EEEvvEEEEvNT_6ParamsE:
[----:B------:R-:W1:Y:S01]  /*0000*/  LDC R1, c[0x0][0x37c] ;  /* 0x0000df00ff017b82 */ /* 0x000e620000000800 */
[----:B------:R-:W2:Y:S01]  /*0010*/  S2R R92, SR_TID.X ;  /* 0x00000000005c7919 */ /* 0x000ea20000002100 */
[----:B------:R-:W3:Y:S06]  /*0020*/  LDCU.64 UR8, c[0x0][0x890] ;  /* 0x00011200ff0877ac */ /* 0x000eec0008000a00 */
[----:B------:R-:W4:Y:S01]  /*0030*/  S2UR UR4, SR_CgaCtaId ;  /* 0x00000000000479c3 */ /* 0x000f220000008800 */
[----:B------:R-:W-:Y:S02]  /*0040*/  PRMT R84, RZ, 0x7610, R84 ;  /* 0x00007610ff547816 */ /* 0x000fe40000000054 */
[----:B------:R-:W-:Y:S01]  /*0050*/  ELECT P1, URZ, PT ;  /* 0x0000000000ff782f */ /* 0x000fe20003820000 */
[----:B---3--:R-:W-:-:S04]  /*0060*/  UISETP.NE.U32.AND UP0, UPT, UR8, URZ, UPT ;  /* 0x000000ff0800728c */ /* 0x008fc8000bf05070 */
[----:B------:R-:W-:Y:S02]  /*0070*/  UISETP.NE.AND.EX UP0, UPT, UR9, URZ, UPT, UP0 ;  /* 0x000000ff0900728c */ /* 0x000fe4000bf05300 */
[----:B----4-:R-:W-:Y:S02]  /*0080*/  ULOP3.LUT UR34, UR4, 0x1, URZ, 0xc0, !UPT ;  /* 0x0000000104227892 */ /* 0x010fe4000f8ec0ff */
[----:B------:R-:W-:Y:S01]  /*0090*/  ULOP3.LUT UR37, UR4, 0x1, URZ, 0x3c, !UPT ;  /* 0x0000000104257892 */ /* 0x000fe2000f8e3cff */
[----:B--2---:R-:W-:-:S05]  /*00a0*/  SHF.R.U32.HI R85, RZ, 0x5, R92 ;  /* 0x00000005ff557819 */ /* 0x004fca000001165c */
[----:B------:R-:W2:Y:S02]  /*00b0*/  SHFL.IDX PT, R0, R85, RZ, 0x1f ;  /* 0x00001fff55007589 */ /* 0x000ea400000e0000 */
[----:B--2---:R-:W-:Y:S01]  /*00c0*/  R2UR UR20, R0 ;  /* 0x00000000001472ca */ /* 0x004fe200000e0000 */
[----:B-1----:R-:W-:-:S14]  /*00d0*/  BRA.U UP0, `(.L_x_0) ;  /* 0x0000000100307547 */ /* 0x002fdc000b800000 */
[----:B------:R-:W1:Y:S02]  /*00e0*/  LDCU.64 UR4, c[0x0][0x888] ;  /* 0x00011100ff0477ac */ /* 0x000e640008000a00 */
[----:B-1----:R-:W-:-:S04]  /*00f0*/  UISETP.NE.U32.AND UP0, UPT, UR4, URZ, UPT ;  /* 0x000000ff0400728c */ /* 0x002fc8000bf05070 */
[----:B------:R-:W-:-:S09]  /*0100*/  UISETP.NE.AND.EX UP0, UPT, UR5, URZ, UPT, UP0 ;  /* 0x000000ff0500728c */ /* 0x000fd2000bf05300 */
[----:B------:R-:W-:Y:S05]  /*0110*/  BRA.U !UP0, `(.L_x_1) ;  /* 0x0000000108147547 */ /* 0x000fea000b800000 */
[----:B------:R-:W1:Y:S01]  /*0120*/  LDC.64 R2, c[0x0][0x888] ;  /* 0x00022200ff027b82 */ /* 0x000e620000000a00 */
[----:B------:R-:W1:Y:S02]  /*0130*/  LDCU.64 UR4, c[0x0][0x358] ;  /* 0x00006b00ff0477ac */ /* 0x000e640008000a00 */
[----:B-1----:R1:W5:Y:S01]  /*0140*/  LDG.E R41, desc[UR4][R2.64] ;  /* 0x0000000402297981 */ /* 0x002362000c1e1900 */
[----:B------:R-:W-:Y:S01]  /*0150*/  HFMA2 R84, -RZ, RZ, 0, 5.9604644775390625e-08 ;  /* 0x00000001ff547431 */ /* 0x000fe200000001ff */
[----:B------:R-:W-:Y:S05]  /*0160*/  BRA `(.L_x_0) ;  /* 0x00000000000c7947 */ /* 0x000fea0003800000 */
.L_x_1:
[----:B------:R-:W1:Y:S01]  /*0170*/  LDCU UR4, c[0x0][0x880] ;  /* 0x00011000ff0477ac */ /* 0x000e620008000800 */
[----:B------:R-:W-:Y:S01]  /*0180*/  HFMA2 R84, -RZ, RZ, 0, 5.9604644775390625e-08 ;  /* 0x00000001ff547431 */ /* 0x000fe200000001ff */
[----:B-1----:R-:W-:-:S07]  /*0190*/  MOV R41, UR4 ;  /* 0x0000000400297c02 */ /* 0x002fce0008000f00 */
.L_x_0:
[----:B------:R-:W2:Y:S02]  /*01a0*/  LDCU.64 UR4, c[0x0][0x8b0] ;  /* 0x00011600ff0477ac */ /* 0x000ea40008000a00 */
[----:B--2---:R-:W-:-:S04]  /*01b0*/  UISETP.NE.U32.AND UP0, UPT, UR4, URZ, UPT ;  /* 0x000000ff0400728c */ /* 0x004fc8000bf05070 */
[----:B------:R-:W-:-:S09]  /*01c0*/  UISETP.NE.AND.EX UP0, UPT, UR5, URZ, UPT, UP0 ;  /* 0x000000ff0500728c */ /* 0x000fd2000bf05300 */
[----:B------:R-:W-:Y:S05]  /*01d0*/  BRA.U UP0, `(.L_x_2) ;  /* 0x0000000100287547 */ /* 0x000fea000b800000 */
[----:B------:R-:W2:Y:S02]  /*01e0*/  LDCU.64 UR4, c[0x0][0x8a8] ;  /* 0x00011500ff0477ac */ /* 0x000ea40008000a00 */
[----:B--2---:R-:W-:-:S04]  /*01f0*/  UISETP.NE.U32.AND UP0, UPT, UR4, URZ, UPT ;  /* 0x000000ff0400728c */ /* 0x004fc8000bf05070 */
[----:B------:R-:W-:-:S09]  /*0200*/  UISETP.NE.AND.EX UP0, UPT, UR5, URZ, UPT, UP0 ;  /* 0x000000ff0500728c */ /* 0x000fd2000bf05300 */
[----:B------:R-:W-:Y:S05]  /*0210*/  BRA.U !UP0, `(.L_x_3) ;  /* 0x0000000108107547 */ /* 0x000fea000b800000 */
[----:B------:R-:W2:Y:S01]  /*0220*/  LDC.64 R38, c[0x0][0x8a8] ;  /* 0x00022a00ff267b82 */ /* 0x000ea20000000a00 */
[----:B------:R-:W2:Y:S02]  /*0230*/  LDCU.64 UR4, c[0x0][0x358] ;  /* 0x00006b00ff0477ac */ /* 0x000ea40008000a00 */
[----:B--2---:R2:W5:Y:S01]  /*0240*/  LDG.E R38, desc[UR4][R38.64] ;  /* 0x0000000426267981 */ /* 0x004562000c1e1900 */
[----:B------:R-:W-:Y:S05]  /*0250*/  BRA `(.L_x_2) ;  /* 0x0000000000087947 */ /* 0x000fea0003800000 */
.L_x_3:
[----:B------:R-:W2:Y:S02]  /*0260*/  LDCU UR4, c[0x0][0x8a0] ;  /* 0x00011400ff0477ac */ /* 0x000ea40008000800 */
[----:B--2---:R-:W-:Y:S02]  /*0270*/  MOV R38, UR4 ;  /* 0x0000000400267c02 */ /* 0x004fe40008000f00 */
.L_x_2:
[----:B------:R-:W-:Y:S01]  /*0280*/  IMAD.U32 R0, RZ, RZ, UR20 ;  /* 0x00000014ff007e24 */ /* 0x000fe2000f8e00ff */
[----:B------:R-:W-:Y:S04]  /*0290*/  BSSY.RECONVERGENT B0, `(.L_x_4) ;  /* 0x000000c000007945 */ /* 0x000fe80003800200 */
[C---:B------:R-:W-:Y:S02]  /*02a0*/  ISETP.NE.OR P2, PT, R0.reuse, 0x1, !P1 ;  /* 0x000000010000780c */ /* 0x040fe40004f45670 */
[----:B------:R-:W-:-:S11]  /*02b0*/  ISETP.NE.OR P0, PT, R0, 0x3, !P1 ;  /* 0x000000030000780c */ /* 0x000fd60004f05670 */
[----:B------:R-:W-:Y:S05]  /*02c0*/  @P2 BRA `(.L_x_5) ;  /* 0x0000000000202947 */ /* 0x000fea0003800000 */
[----:B------:R-:W3:Y:S02]  /*02d0*/  LDCU.64 UR4, c[0x0][0x348] ;  /* 0x00006900ff0477ac */ /* 0x000ee40008000a00 */
[----:B---3--:R-:W-:Y:S02]  /*02e0*/  UIADD3 UR6, UP1, UPT, UR4, 0x80, URZ ;  /* 0x0000008004067890 */ /* 0x008fe4000ff3e0ff */
[----:B------:R-:W-:Y:S02]  /*02f0*/  UIADD3 UR4, UP0, UPT, UR4, 0x180, URZ ;  /* 0x0000018004047890 */ /* 0x000fe4000ff1e0ff */
[----:B------:R-:W-:Y:S02]  /*0300*/  UIADD3.X UR7, UPT, UPT, URZ, UR5, URZ, UP1, !UPT ;  /* 0x00000005ff077290 */ /* 0x000fe40008ffe4ff */
[----:B------:R-:W-:-:S07]  /*0310*/  UIADD3.X UR5, UPT, UPT, URZ, UR5, URZ, UP0, !UPT ;  /* 0x00000005ff057290 */ /* 0x000fce00087fe4ff */
[----:B------:R3:W-:Y:S02]  /*0320*/  UTMACCTL.PF [UR6] ;  /* 0x00000000060079b9 */ /* 0x0007e40008040000 */
[----:B------:R3:W-:Y:S02]  /*0330*/  UTMACCTL.PF [UR4] ;  /* 0x00000000040079b9 */ /* 0x0007e40008040000 */
[----:B---3--:R-:W-:Y:S01]  /*0340*/  NOP ;  /* 0x0000000000007918 */ /* 0x008fe20000000000 */
.L_x_5:
[----:B------:R-:W-:Y:S05]  /*0350*/  BSYNC.RECONVERGENT B0 ;  /* 0x0000000000007941 */ /* 0x000fea0003800200 */
.L_x_4:
[----:B------:R-:W-:Y:S04]  /*0360*/  BSSY.RECONVERGENT B0, `(.L_x_6) ;  /* 0x000000a000007945 */ /* 0x000fe80003800200 */
        /* <DEDUP_REMOVED lines=9> */
.L_x_7:
[----:B------:R-:W-:Y:S05]  /*0400*/  BSYNC.RECONVERGENT B0 ;  /* 0x0000000000007941 */ /* 0x000fea0003800200 */
.L_x_6:
[----:B------:R-:W3:Y:S01]  /*0410*/  LDCU.64 UR4, c[0x0][0x888] ;  /* 0x00011100ff0477ac */ /* 0x000ee20008000a00 */
[----:B------:R-:W-:Y:S02]  /*0420*/  UISETP.EQ.U32.AND UP2, UPT, UR8, URZ, UPT ;  /* 0x000000ff0800728c */ /* 0x000fe4000bf42070 */
[----:B------:R-:W-:Y:S02]  /*0430*/  UPLOP3.LUT UP4, UPT, UPT, UPT, UPT, 0x80, 0x8 ;  /* 0x000000000008789c */ /* 0x000fe40003f8f070 */
[----:B---3--:R-:W-:-:S04]  /*0440*/  UISETP.NE.U32.AND UP0, UPT, UR4, URZ, UPT ;  /* 0x000000ff0400728c */ /* 0x008fc8000bf05070 */
[----:B------:R-:W-:-:S04]  /*0450*/  UISETP.NE.AND.EX UP1, UPT, UR5, URZ, UPT, UP0 ;  /* 0x000000ff0500728c */ /* 0x000fc8000bf25300 */
[----:B------:R-:W-:-:S04]  /*0460*/  UISETP.EQ.OR.EX UP3, UPT, UR9, URZ, !UP1, UP2 ;  /* 0x000000ff0900728c */ /* 0x000fc8000cf62720 */
[----:B------:R-:W-:-:S06]  /*0470*/  UP2UR UR4, UPR, URZ, 0x8 ;  /* 0x00000008ff047883 */ /* 0x000fcc0008000000 */
[----:B------:R-:W-:Y:S01]  /*0480*/  MOV R88, UR4 ;  /* 0x0000000400587c02 */ /* 0x000fe20008000f00 */
[----:B------:R-:W-:Y:S06]  /*0490*/  BRA.U !UP3, `(.L_x_8) ;  /* 0x000000010b207547 */ /* 0x000fec000b800000 */
[----:B------:R-:W-:Y:S01]  /*04a0*/  UISETP.NE.U32.AND UP2, UPT, UR8, URZ, UPT ;  /* 0x000000ff0800728c */ /* 0x000fe2000bf45070 */
[----:B-----5:R-:W-:Y:S01]  /*04b0*/  FSETP.NEU.AND P0, PT, R41, RZ, PT ;  /* 0x000000ff2900720b */ /* 0x020fe20003f0d000 */
[----:B------:R-:W-:Y:S02]  /*04c0*/  USEL UR4, URZ, 0xffffffff, UP1 ;  /* 0xffffffffff047887 */ /* 0x000fe40008800000 */
[----:B------:R-:W-:-:S10]  /*04d0*/  UISETP.NE.AND.EX UP2, UPT, UR9, URZ, UPT, UP2 ;  /* 0x000000ff0900728c */ /* 0x000fd4000bf45320 */
[----:B------:R-:W-:Y:S01]  /*04e0*/  VOTEU.ANY UP0, P0 ;  /* 0x0000000000ff7886 */ /* 0x000fe20000000100 */
[----:B------:R-:W-:-:S04]  /*04f0*/  @!UP2 USEL UR4, URZ, 0xffffffff, UP0 ;  /* 0xffffffffff04a887 */ /* 0x000fc80008000000 */
[----:B------:R-:W-:-:S04]  /*0500*/  ULOP3.LUT UR4, UR4, 0x1, URZ, 0xc0, !UPT ;  /* 0x0000000104047892 */ /* 0x000fc8000f8ec0ff */
[----:B------:R-:W-:-:S11]  /*0510*/  UISETP.NE.U32.AND UP4, UPT, UR4, 0x1, UPT ;  /* 0x000000010400788c */ /* 0x000fd6000bf85070 */
.L_x_8:
[----:B------:R-:W3:Y:S01]  /*0520*/  SHFL.IDX PT, R0, R85, RZ, 0x1f ;  /* 0x00001fff55007589 */ /* 0x000ee200000e0000 */
[----:B------:R-:W-:-:S04]  /*0530*/  UISETP.NE.AND UP0, UPT, UR20, 0x2, UPT ;  /* 0x000000021400788c */ /* 0x000fc8000bf05270 */
[----:B------:R-:W-:Y:S02]  /*0540*/  UISETP.EQ.AND UP2, UPT, UR34, URZ, !UP0 ;  /* 0x000000ff2200728c */ /* 0x000fe4000c742270 */
[----:B------:R-:W-:-:S04]  /*0550*/  USEL UR35, URZ, 0x1, UP0 ;  /* 0x00000001ff237887 */ /* 0x000fc80008000000 */
[----:B------:R-:W-:Y:S02]  /*0560*/  PLOP3.LUT P3, PT, P1, PT, UP2, 0x80, 0x8 ;  /* 0x000000000008781c */ /* 0x000fe40000f6f028 */
[----:B---3--:R-:W-:-:S13]  /*0570*/  ISETP.NE.AND P0, PT, R0, RZ, PT ;  /* 0x000000ff0000720c */ /* 0x008fda0003f05270 */
[----:B------:R-:W-:Y:S05]  /*0580*/  @P0 BRA `(.L_x_9) ;  /* 0x0000000000e40947 */ /* 0x000fea0003800000 */
[----:B------:R-:W-:Y:S01]  /*0590*/  ELECT P0, URZ, PT ;  /* 0x0000000000ff782f */ /* 0x000fe20003800000 */
[----:B------:R-:W-:-:S12]  /*05a0*/  BSSY.RECONVERGENT B0, `(.L_x_9) ;  /* 0x0000037000007945 */ /* 0x000fd80003800200 */
[----:B------:R-:W-:Y:S05]  /*05b0*/  @!P0 BRA `(.L_x_10) ;  /* 0x0000000000d48947 */ /* 0x000fea0003800000 */
[----:B------:R-:W3:Y:S01]  /*05c0*/  S2UR UR5, SR_CgaCtaId ;  /* 0x00000000000579c3 */ /* 0x000ee20000008800 */
[----:B------:R-:W-:Y:S01]  /*05d0*/  UMOV UR4, 0x400 ;  /* 0x0000040000047882 */ /* 0x000fe20000000000 */
[----:B------:R-:W-:Y:S01]  /*05e0*/  UMOV UR8, 0x1 ;  /* 0x0000000100087882 */ /* 0x000fe20000000000 */
[----:B------:R-:W-:Y:S01]  /*05f0*/  UMOV UR6, 0x2 ;  /* 0x0000000200067882 */ /* 0x000fe20000000000 */
[----:B------:R-:W-:-:S04]  /*0600*/  UIADD3 UR8, UPT, UPT, -UR8, 0x100000, URZ ;  /* 0x0010000008087890 */ /* 0x000fc8000fffe1ff */
[----:B------:R-:W-:Y:S02]  /*0610*/  USHF.L.U32 UR9, UR8, 0xb, URZ ;  /* 0x0000000b08097899 */ /* 0x000fe400080006ff */
[----:B------:R-:W-:Y:S02]  /*0620*/  USHF.L.U32 UR8, UR8, 0x1, URZ ;  /* 0x0000000108087899 */ /* 0x000fe400080006ff */
[----:B------:R-:W-:-:S04]  /*0630*/  UIADD3 UR6, UPT, UPT, -UR6, 0x100000, URZ ;  /* 0x0010000006067890 */ /* 0x000fc8000fffe1ff */
[----:B------:R-:W-:Y:S02]  /*0640*/  USHF.L.U32 UR7, UR6, 0xb, URZ ;  /* 0x0000000b06077899 */ /* 0x000fe400080006ff */
[----:B------:R-:W-:Y:S02]  /*0650*/  USHF.L.U32 UR6, UR6, 0x1, URZ ;  /* 0x0000000106067899 */ /* 0x000fe400080006ff */
[----:B---3--:R-:W-:Y:S01]  /*0660*/  ULEA UR4, UR5, UR4, 0x18 ;  /* 0x0000000405047291 */ /* 0x008fe2000f8ec0ff */
[----:B------:R-:W3:Y:S11]  /*0670*/  FENCE.VIEW.ASYNC.S ;  /* 0x00000000000073c6 */ /* 0x000ef60000000000 */
[----:B---3--:R3:W4:Y:S01]  /*0680*/  SYNCS.EXCH.64 URZ, [UR4], UR8 ;  /* 0x0000000804ff75b2 */ /* 0x0087220008000100 */
[----:B------:R3:W1:Y:S01]  /*0690*/  SYNCS.EXCH.64 URZ, [UR4+0xa0], UR6 ;  /* 0x0000a00604ff75b2 */ /* 0x0006620008000100 */
        /* <DEDUP_REMOVED lines=37> */
[----:B------:R3:W1:Y:S02]  /*08f0*/  SYNCS.EXCH.64 URZ, [UR4+0x138], UR6 ;  /* 0x0001380604ff75b2 */ /* 0x0006640008000100 */
[----:B---34-:R-:W-:Y:S01]  /*0900*/  NOP ;  /* 0x0000000000007918 */ /* 0x018fe20000000000 */
.L_x_10:
[----:B------:R-:W-:Y:S05]  /*0910*/  BSYNC.RECONVERGENT B0 ;  /* 0x0000000000007941 */ /* 0x000fea0003800200 */
.L_x_9:
[----:B------:R-:W3:Y:S01]  /*0920*/  SHFL.IDX PT, R0, R85, RZ, 0x1f ;  /* 0x00001fff55007589 */ /* 0x000ee200000e0000 */
[----:B------:R-:W-:Y:S01]  /*0930*/  NOP ;  /* 0x0000000000007918 */ /* 0x000fe20000000000 */
[----:B---3--:R-:W-:-:S13]  /*0940*/  ISETP.NE.AND P0, PT, R0, 0x1, PT ;  /* 0x000000010000780c */ /* 0x008fda0003f05270 */
[----:B------:R-:W-:Y:S05]  /*0950*/  @P0 BRA `(.L_x_11) ;  /* 0x0000000000500947 */ /* 0x000fea0003800000 */
        /* <DEDUP_REMOVED lines=9> */
[----:B------:R-:W-:Y:S01]  /*09f0*/  USHF.L.U32 UR6, UR6, 0x1, URZ ;  /* 0x0000000106067899 */ /* 0x000fe200080006ff */
[----:B------:R-:W-:Y:S01]  /*0a00*/  ELECT P0, URZ, PT ;  /* 0x0000000000ff782f */ /* 0x000fe20003800000 */
[----:B---3--:R-:W-:Y:S01]  /*0a10*/  ULEA UR4, UR5, UR4, 0x18 ;  /* 0x0000000405047291 */ /* 0x008fe2000f8ec0ff */
[----:B------:R-:W3:Y:S11]  /*0a20*/  FENCE.VIEW.ASYNC.S ;  /* 0x00000000000073c6 */ /* 0x000ef60000000000 */
[----:B---3--:R3:W4:Y:S01]  /*0a30*/  SYNCS.EXCH.64 URZ, [UR4+0x140], UR8 ;  /* 0x0001400804ff75b2 */ /* 0x0087220008000100 */
[----:B------:R3:W1:Y:S01]  /*0a40*/  SYNCS.EXCH.64 URZ, [UR4+0x158], UR6 ;  /* 0x0001580604ff75b2 */ /* 0x0006620008000100 */
[----:B------:R3:W1:Y:S01]  /*0a50*/  SYNCS.EXCH.64 URZ, [UR4+0x148], UR8 ;  /* 0x0001480804ff75b2 */ /* 0x0006620008000100 */
[----:B------:R3:W1:Y:S01]  /*0a60*/  SYNCS.EXCH.64 URZ, [UR4+0x160], UR6 ;  /* 0x0001600604ff75b2 */ /* 0x0006620008000100 */
[----:B------:R3:W1:Y:S01]  /*0a70*/  SYNCS.EXCH.64 URZ, [UR4+0x150], UR8 ;  /* 0x0001500804ff75b2 */ /* 0x0006620008000100 */
[----:B------:R3:W1:Y:S01]  /*0a80*/  SYNCS.EXCH.64 URZ, [UR4+0x168], UR6 ;  /* 0x0001680604ff75b2 */ /* 0x0006620008000100 */
[----:B------:R-:W-:Y:S01]  /*0a90*/  NOP ;  /* 0x0000000000007918 */ /* 0x000fe20000000000 */
.L_x_11:
[----:B------:R-:W2:Y:S01]  /*0aa0*/  SHFL.IDX PT, R0, R85, RZ, 0x1f ;  /* 0x00001fff55007589 */ /* 0x000ea200000e0000 */
[----:B------:R-:W-:Y:S01]  /*0ab0*/  NOP ;  /* 0x0000000000007918 */ /* 0x000fe20000000000 */
[----:B--2---:R-:W-:-:S13]  /*0ac0*/  ISETP.NE.AND P0, PT, R0, 0x3, PT ;  /* 0x000000030000780c */ /* 0x004fda0003f05270 */
[----:B------:R-:W-:Y:S05]  /*0ad0*/  @P0 BRA `(.L_x_12) ;  /* 0x0000000000300947 */ /* 0x000fea0003800000 */
[----:B------:R-:W2:Y:S01]  /*0ae0*/  S2UR UR5, SR_CgaCtaId ;  /* 0x00000000000579c3 */ /* 0x000ea20000008800 */
[----:B---3--:R-:W-:Y:S01]  /*0af0*/  UMOV UR6, 0x400 ;  /* 0x0000040000067882 */ /* 0x008fe20000000000 */
[----:B------:R-:W-:Y:S01]  /*0b00*/  UMOV UR4, 0x20 ;  /* 0x0000002000047882 */ /* 0x000fe20000000000 */
[----:B------:R-:W-:Y:S01]  /*0b10*/  ELECT P0, URZ, PT ;  /* 0x0000000000ff782f */ /* 0x000fe20003800000 */
[----:B--2---:R-:W-:Y:S02]  /*0b20*/  ULEA UR6, UR5, UR6, 0x18 ;  /* 0x0000000605067291 */ /* 0x004fe4000f8ec0ff */
[----:B------:R-:W-:-:S04]  /*0b30*/  UIADD3 UR4, UPT, UPT, -UR4, 0x100000, URZ ;  /* 0x0010000004047890 */ /* 0x000fc8000fffe1ff */
[----:B------:R-:W-:Y:S02]  /*0b40*/  USHF.L.U32 UR5, UR4, 0xb, URZ ;  /* 0x0000000b04057899 */ /* 0x000fe400080006ff */
[----:B------:R-:W-:Y:S01]  /*0b50*/  USHF.L.U32 UR4, UR4, 0x1, URZ ;  /* 0x0000000104047899 */ /* 0x000fe200080006ff */
[----:B------:R-:W2:Y:S11]  /*0b60*/  FENCE.VIEW.ASYNC.S ;  /* 0x00000000000073c6 */ /* 0x000eb60000000000 */
[----:B--2---:R2:W3:Y:S01]  /*0b70*/  SYNCS.EXCH.64 URZ, [UR6+0x170], UR4 ;  /* 0x0001700406ff75b2 */ /* 0x0044e20008000100 */
[----:B------:R2:W1:Y:S01]  /*0b80*/  SYNCS.EXCH.64 URZ, [UR6+0x178], UR4 ;  /* 0x0001780406ff75b2 */ /* 0x0004620008000100 */
[----:B------:R-:W-:Y:S01]  /*0b90*/  NOP ;  /* 0x0000000000007918 */ /* 0x000fe20000000000 */
.L_x_12:
[----:B------:R-:W4:Y:S01]  /*0ba0*/  SHFL.IDX PT, R0, R85, RZ, 0x1f ;  /* 0x00001fff55007589 */ /* 0x000f2200000e0000 */
[----:B------:R-:W-:Y:S01]  /*0bb0*/  NOP ;  /* 0x0000000000007918 */ /* 0x000fe20000000000 */
[----:B----4-:R-:W-:-:S13]  /*0bc0*/  ISETP.NE.AND P0, PT, R0, 0x4, PT ;  /* 0x000000040000780c */ /* 0x010fda0003f05270 */
[----:B------:R-:W-:Y:S05]  /*0bd0*/  @P0 BRA `(.L_x_13) ;  /* 0x00000000004c0947 */ /* 0x000fea0003800000 */
[----:B--2---:R-:W2:Y:S01]  /*0be0*/  S2UR UR5, SR_CgaCtaId ;  /* 0x00000000000579c3 */ /* 0x004ea20000008800 */
[----:B---3--:R-:W-:Y:S01]  /*0bf0*/  UMOV UR4, 0x3a0 ;  /* 0x000003a000047882 */ /* 0x008fe20000000000 */
[----:B------:R-:W-:Y:S01]  /*0c00*/  UMOV UR6, 0x400 ;  /* 0x0000040000067882 */ /* 0x000fe20000000000 */
[----:B------:R-:W-:Y:S01]  /*0c10*/  USEL UR4, UR4, 0x320, UP4 ;  /* 0x0000032004047887 */ /* 0x000fe2000a000000 */
[----:B------:R-:W-:Y:S01]  /*0c20*/  UMOV UR8, 0x1 ;  /* 0x0000000100087882 */ /* 0x000fe20000000000 */
[----:B------:R-:W-:Y:S01]  /*0c30*/  ELECT P0, URZ, PT ;  /* 0x0000000000ff782f */ /* 0x000fe20003800000 */
[----:B------:R-:W-:-:S04]  /*0c40*/  UIADD3 UR8, UPT, UPT, -UR8, 0x100000, URZ ;  /* 0x0010000008087890 */ /* 0x000fc8000fffe1ff */
[----:B------:R-:W-:Y:S02]  /*0c50*/  USHF.L.U32 UR9, UR8, 0xb, URZ ;  /* 0x0000000b08097899 */ /* 0x000fe400080006ff */
[----:B------:R-:W-:Y:S02]  /*0c60*/  USHF.L.U32 UR8, UR8, 0x1, URZ ;  /* 0x0000000108087899 */ /* 0x000fe400080006ff */
[----:B--2---:R-:W-:Y:S02]  /*0c70*/  ULEA UR6, UR5, UR6, 0x18 ;  /* 0x0000000605067291 */ /* 0x004fe4000f8ec0ff */
[----:B------:R-:W-:-:S04]  /*0c80*/  UIADD3 UR4, UPT, UPT, -UR4, 0x100000, URZ ;  /* 0x0010000004047890 */ /* 0x000fc8000fffe1ff */
[----:B------:R-:W-:Y:S02]  /*0c90*/  USHF.L.U32 UR5, UR4, 0xb, URZ ;  /* 0x0000000b04057899 */ /* 0x000fe400080006ff */
[----:B------:R-:W-:Y:S01]  /*0ca0*/  USHF.L.U32 UR4, UR4, 0x1, URZ ;  /* 0x0000000104047899 */ /* 0x000fe200080006ff */
[----:B------:R-:W2:Y:S03]  /*0cb0*/  FENCE.VIEW.ASYNC.S ;  /* 0x00000000000073c6 */ /* 0x000ea60000000000 */
[----:B--2---:R4:W2:Y:S08]  /*0cc0*/  SYNCS.EXCH.64 URZ, [UR6+0x180], UR8 ;  /* 0x0001800806ff75b2 */ /* 0x0048b00008000100 */
[----:B------:R4:W3:Y:S01]  /*0cd0*/  SYNCS.EXCH.64 URZ, [UR6+0x190], UR4 ;  /* 0x0001900406ff75b2 */ /* 0x0008e20008000100 */
[----:B------:R4:W1:Y:S01]  /*0ce0*/  SYNCS.EXCH.64 URZ, [UR6+0x188], UR8 ;  /* 0x0001880806ff75b2 */ /* 0x0008620008000100 */
[----:B------:R4:W1:Y:S02]  /*0cf0*/  SYNCS.EXCH.64 URZ, [UR6+0x198], UR4 ;  /* 0x0001980406ff75b2 */ /* 0x0008640008000100 */
[----:B----4-:R-:W-:Y:S01]  /*0d00*/  NOP ;  /* 0x0000000000007918 */ /* 0x010fe20000000000 */
.L_x_13:
[----:B------:R-:W4:Y:S01]  /*0d10*/  SHFL.IDX PT, R0, R85, RZ, 0x1f ;  /* 0x00001fff55007589 */ /* 0x000f2200000e0000 */
[----:B------:R-:W-:Y:S01]  /*0d20*/  NOP ;  /* 0x0000000000007918 */ /* 0x000fe20000000000 */
[----:B----4-:R-:W-:-:S13]  /*0d30*/  ISETP.NE.AND P0, PT, R0, 0x5, PT ;  /* 0x000000050000780c */ /* 0x010fda0003f05270 */
[----:B------:R-:W-:Y:S05]  /*0d40*/  @P0 BRA `(.L_x_14) ;  /* 0x0000000000580947 */ /* 0x000fea0003800000 */
[----:B--2---:R-:W2:Y:S01]  /*0d50*/  S2UR UR5, SR_CgaCtaId ;  /* 0x00000000000579c3 */ /* 0x004ea20000008800 */
[----:B---3--:R-:W-:Y:S01]  /*0d60*/  UMOV UR4, 0x400 ;  /* 0x0000040000047882 */ /* 0x008fe20000000000 */
        /* <DEDUP_REMOVED lines=9> */
[----:B--2---:R-:W-:Y:S01]  /*0e00*/  ULEA UR4, UR5, UR4, 0x18 ;  /* 0x0000000405047291 */ /* 0x004fe2000f8ec0ff */
[----:B------:R-:W2:Y:S11]  /*0e10*/  FENCE.VIEW.ASYNC.S ;  /* 0x00000000000073c6 */ /* 0x000eb60000000000 */
[----:B--2---:R4:W2:Y:S01]  /*0e20*/  SYNCS.EXCH.64 URZ, [UR4+0x1a0], UR6 ;  /* 0x0001a00604ff75b2 */ /* 0x0048a20008000100 */
[----:B------:R4:W3:Y:S01]  /*0e30*/  SYNCS.EXCH.64 URZ, [UR4+0x1c0], UR8 ;  /* 0x0001c00804ff75b2 */ /* 0x0008e20008000100 */
[----:B------:R4:W1:Y:S01]  /*0e40*/  SYNCS.EXCH.64 URZ, [UR4+0x1a8], UR6 ;  /* 0x0001a80604ff75b2 */ /* 0x0008620008000100 */
[----:B------:R4:W1:Y:S01]  /*0e50*/  SYNCS.EXCH.64 URZ, [UR4+0x1c8], UR8 ;  /* 0x0001c80804ff75b2 */ /* 0x0008620008000100 */
[----:B------:R4:W1:Y:S01]  /*0e60*/  SYNCS.EXCH.64 URZ, [UR4+0x1b0], UR6 ;  /* 0x0001b00604ff75b2 */ /* 0x0008620008000100 */
[----:B------:R4:W1:Y:S01]  /*0e70*/  SYNCS.EXCH.64 URZ, [UR4+0x1d0], UR8 ;  /* 0x0001d00804ff75b2 */ /* 0x0008620008000100 */
[----:B------:R4:W1:Y:S01]  /*0e80*/  SYNCS.EXCH.64 URZ, [UR4+0x1b8], UR6 ;  /* 0x0001b80604ff75b2 */ /* 0x0008620008000100 */
[----:B------:R4:W1:Y:S02]  /*0e90*/  SYNCS.EXCH.64 URZ, [UR4+0x1d8], UR8 ;  /* 0x0001d80804ff75b2 */ /* 0x0008640008000100 */
[----:B----4-:R-:W-:Y:S01]  /*0ea0*/  NOP ;  /* 0x0000000000007918 */ /* 0x010fe20000000000 */
.L_x_14:
[----:B------:R-:W4:Y:S01]  /*0eb0*/  SHFL.IDX PT, R0, R85, RZ, 0x1f ;  /* 0x00001fff55007589 */ /* 0x000f2200000e0000 */
[----:B------:R-:W-:Y:S01]  /*0ec0*/  ISETP.NE.OR P1, PT, RZ, UR20, !P1 ;  /* 0x00000014ff007c0c */ /* 0x000fe2000cf25670 */
[----:B------:R-:W-:Y:S01]  /*0ed0*/  NOP ;  /* 0x0000000000007918 */ /* 0x000fe20000000000 */
[----:B----4-:R-:W-:-:S13]  /*0ee0*/  ISETP.NE.AND P0, PT, R0, 0x3, PT ;  /* 0x000000030000780c */ /* 0x010fda0003f05270 */
[----:B------:R-:W-:Y:S05]  /*0ef0*/  @P0 BRA `(.L_x_15) ;  /* 0x0000000000380947 */ /* 0x000fea0003800000 */
[----:B--2---:R-:W2:Y:S01]  /*0f00*/  S2UR UR5, SR_CgaCtaId ;  /* 0x00000000000579c3 */ /* 0x004ea20000008800 */
[----:B---3--:R-:W-:Y:S01]  /*0f10*/  UMOV UR4, 0x400 ;  /* 0x0000040000047882 */ /* 0x008fe20000000000 */
[----:B------:R-:W-:Y:S01]  /*0f20*/  UMOV UR6, 0x20 ;  /* 0x0000002000067882 */ /* 0x000fe20000000000 */
[----:B------:R-:W-:Y:S01]  /*0f30*/  ELECT P0, URZ, PT ;  /* 0x0000000000ff782f */ /* 0x000fe20003800000 */
[----:B------:R-:W-:-:S04]  /*0f40*/  UIADD3 UR6, UPT, UPT, -UR6, 0x100000, URZ ;  /* 0x0010000006067890 */ /* 0x000fc8000fffe1ff */
[----:B------:R-:W-:Y:S02]  /*0f50*/  USHF.L.U32 UR7, UR6, 0xb, URZ ;  /* 0x0000000b06077899 */ /* 0x000fe400080006ff */
[----:B------:R-:W-:Y:S02]  /*0f60*/  USHF.L.U32 UR6, UR6, 0x1, URZ ;  /* 0x0000000106067899 */ /* 0x000fe400080006ff */
[----:B--2---:R-:W-:Y:S01]  /*0f70*/  ULEA UR4, UR5, UR4, 0x18 ;  /* 0x0000000405047291 */ /* 0x004fe2000f8ec0ff */
[----:B------:R-:W2:Y:S11]  /*0f80*/  FENCE.VIEW.ASYNC.S ;  /* 0x00000000000073c6 */ /* 0x000eb60000000000 */
[----:B--2---:R4:W2:Y:S01]  /*0f90*/  SYNCS.EXCH.64 URZ, [UR4+0x1e0], UR6 ;  /* 0x0001e00604ff75b2 */ /* 0x0048a20008000100 */
[----:B------:R4:W3:Y:S01]  /*0fa0*/  SYNCS.EXCH.64 URZ, [UR4+0x1f0], UR6 ;  /* 0x0001f00604ff75b2 */ /* 0x0008e20008000100 */
[----:B------:R4:W1:Y:S01]  /*0fb0*/  SYNCS.EXCH.64 URZ, [UR4+0x1e8], UR6 ;  /* 0x0001e80604ff75b2 */ /* 0x0008620008000100 */
[----:B------:R4:W1:Y:S02]  /*0fc0*/  SYNCS.EXCH.64 URZ, [UR4+0x1f8], UR6 ;  /* 0x0001f80604ff75b2 */ /* 0x0008640008000100 */
[----:B----4-:R-:W-:Y:S01]  /*0fd0*/  NOP ;  /* 0x0000000000007918 */ /* 0x010fe20000000000 */
.L_x_15:
[----:B---3--:R-:W3:Y:S01]  /*0fe0*/  S2UR UR7, SR_CgaCtaId ;  /* 0x00000000000779c3 */ /* 0x008ee20000008800 */
[----:B------:R-:W-:Y:S01]  /*0ff0*/  VOTEU.ALL UP0, P1 ;  /* 0x0000000000ff7886 */ /* 0x000fe20000800000 */
[----:B--2---:R-:W-:Y:S01]  /*1000*/  UMOV UR4, 0x20 ;  /* 0x0000002000047882 */ /* 0x004fe20000000000 */
[----:B------:R-:W-:Y:S01]  /*1010*/  NOP ;  /* 0x0000000000007918 */ /* 0x000fe20000000000 */
[----:B-1----:R-:W-:Y:S01]  /*1020*/  LOP3.LUT R3, R92, 0x1f, RZ, 0xc0, !PT ;  /* 0x0000001f5c037812 */ /* 0x002fe200078ec0ff */
[----:B------:R-:W-:Y:S01]  /*1030*/  UISETP.NE.AND UP5, UPT, UR20, URZ, UPT ;  /* 0x000000ff1400728c */ /* 0x000fe2000bfa5270 */
[----:B------:R-:W-:Y:S01]  /*1040*/  @!UP0 UMOV UR6, 0x400 ;  /* 0x0000040000068882 */ /* 0x000fe20000000000 */
[----:B------:R-:W-:-:S04]  /*1050*/  @!UP0 UIADD3 UR4, UPT, UPT, -UR4, 0x100000, URZ ;  /* 0x0010000004048890 */ /* 0x000fc8000fffe1ff */
[----:B------:R-:W-:Y:S02]  /*1060*/  @!UP0 USHF.L.U32 UR5, UR4, 0xb, URZ ;  /* 0x0000000b04058899 */ /* 0x000fe400080006ff */
[----:B------:R-:W-:Y:S02]  /*1070*/  @!UP0 USHF.L.U32 UR4, UR4, 0x1, URZ ;  /* 0x0000000104048899 */ /* 0x000fe400080006ff */
[----:B---3--:R-:W-:Y:S01]  /*1080*/  @!UP0 ULEA UR6, UR7, UR6, 0x18 ;  /* 0x0000000607068291 */ /* 0x008fe2000f8ec0ff */
[----:B------:R-:W1:Y:S01]  /*1090*/  LDCU UR7, c[0x0][0x36c] ;  /* 0x00006d80ff0777ac */ /* 0x000e620008000800 */
[----:B------:R-:W-:Y:S01]  /*10a0*/  VOTEU.ALL UP0, P1 ;  /* 0x0000000000ff7886 */ /* 0x000fe20000800000 */
[----:B------:R-:W2:Y:S09]  /*10b0*/  FENCE.VIEW.ASYNC.S ;  /* 0x00000000000073c6 */ /* 0x000eb20000000000 */
[----:B--2---:R2:W3:Y:S01]  /*10c0*/  @!UP0 SYNCS.EXCH.64 URZ, [UR6+0x200], UR4 ;  /* 0x0002000406ff85b2 */ /* 0x0044e20008000100 */
[----:B-1----:R-:W-:-:S09]  /*10d0*/  UISETP.EQ.U32.AND UP6, UPT, UR7, 0x1, UPT ;  /* 0x000000010700788c */ /* 0x002fd2000bfc2070 */
[----:B--2---:R-:W-:Y:S05]  /*10e0*/  BRA.U !UP6, `(.L_x_16) ;  /* 0x000000010e087547 */ /* 0x004fea000b800000 */
[----:B---3--:R-:W-:Y:S01]  /*10f0*/  UCGABAR_ARV ;  /* 0x00000000000079c7 */ /* 0x008fe20008000000 */
[----:B------:R-:W-:Y:S05]  /*1100*/  BRA `(.L_x_17) ;  /* 0x0000000000047947 */ /* 0x000fea0003800000 */
.L_x_16:
[----:B---3--:R-:W-:Y:S01]  /*1110*/  NOP ;  /* 0x0000000000007918 */ /* 0x008fe20000000000 */
.L_x_17:
[----:B------:R-:W1:Y:S01]  /*1120*/  S2UR UR22, SR_CTAID.X ;  /* 0x00000000001679c3 */ /* 0x000e620000002500 */
[----:B------:R-:W-:-:S05]  /*1130*/  CS2R.32 R87, SR_CgaSize ;  /* 0x0000000000577805 */ /* 0x000fca0000008a00 */
[----:B------:R-:W-:-:S05]  /*1140*/  IMAD R87, R87, -0xa0, RZ ;  /* 0xffffff6057577824 */ /* 0x000fca00078e02ff */
[----:B------:R-:W-:-:S14]  /*1150*/  R2UR UR5, R87 ;  /* 0x00000000570572ca */ /* 0x000fdc00000e0000 */
[----:B------:R-:W2:Y:S01]  /*1160*/  LDCU UR5, c[0x0][UR5+0x2b0] ;  /* 0x00005600050577ac */ /* 0x000ea20008000800 */
[----:B------:R-:W-:-:S05]  /*1170*/  CS2R.32 R87, SR_CgaSize ;  /* 0x0000000000577805 */ /* 0x000fca0000008a00 */
[----:B------:R-:W-:-:S05]  /*1180*/  IMAD R87, R87, -0xa0, RZ ;  /* 0xffffff6057577824 */ /* 0x000fca00078e02ff */
[----:B------:R-:W-:-:S14]  /*1190*/  R2UR UR4, R87 ;  /* 0x00000000570472ca */ /* 0x000fdc00000e0000 */
[----:B------:R-:W3:Y:S01]  /*11a0*/  LDCU UR4, c[0x0][UR4+0x2b4] ;  /* 0x00005680040477ac */ /* 0x000ee20008000800 */
[----:B------:R-:W4:Y:S01]  /*11b0*/  S2UR UR33, SR_CTAID.Y ;  /* 0x00000000002179c3 */ /* 0x000f220000002600 */
[----:B------:R-:W-:-:S05]  /*11c0*/  CS2R.32 R87, SR_CgaSize ;  /* 0x0000000000577805 */ /* 0x000fca0000008a00 */
[----:B------:R-:W-:-:S05]  /*11d0*/  IMAD R87, R87, -0xa0, RZ ;  /* 0xffffff6057577824 */ /* 0x000fca00078e02ff */
[----:B------:R-:W-:-:S14]  /*11e0*/  R2UR UR7, R87 ;  /* 0x00000000570772ca */ /* 0x000fdc00000e0000 */
[----:B------:R-:W3:Y:S01]  /*11f0*/  LDCU UR7, c[0x0][UR7+0x2a0] ;  /* 0x00005400070777ac */ /* 0x000ee20008000800 */
[----:B------:R-:W-:-:S05]  /*1200*/  CS2R.32 R87, SR_CgaSize ;  /* 0x0000000000577805 */ /* 0x000fca0000008a00 */
[----:B------:R-:W-:-:S05]  /*1210*/  IMAD R87, R87, -0xa0, RZ ;  /* 0xffffff6057577824 */ /* 0x000fca00078e02ff */
[----:B------:R-:W-:-:S14]  /*1220*/  R2UR UR8, R87 ;  /* 0x00000000570872ca */ /* 0x000fdc00000e0000 */
[----:B------:R-:W3:Y:S01]  /*1230*/  LDCU UR8, c[0x0][UR8+0x2a4] ;  /* 0x00005480080877ac */ /* 0x000ee20008000800 */
[----:B------:R-:W3:Y:S01]  /*1240*/  S2UR UR9, SR_CgaCtaId ;  /* 0x00000000000979c3 */ /* 0x000ee20000008800 */
[----:B------:R-:W-:Y:S01]  /*1250*/  UISETP.GT.U32.AND UP0, UPT, UR34, 0xffff, UPT ;  /* 0x0000ffff2200788c */ /* 0x000fe2000bf04070 */
[----:B------:R-:W3:Y:S01]  /*1260*/  LDCU UR21, c[0x0][0xb24] ;  /* 0x00016480ff1577ac */ /* 0x000ee20008000800 */
[----:B------:R-:W3:Y:S01]  /*1270*/  LDCU UR42, c[0x0][0xb24] ;  /* 0x00016480ff2a77ac */ /* 0x000ee20008000800 */
[----:B-1----:R-:W-:Y:S01]  /*1280*/  I2FP.F32.U32 R2, UR22 ;  /* 0x0000001600027c45 */ /* 0x002fe20008201000 */
[----:B------:R-:W1:Y:S04]  /*1290*/  LDCU UR26, c[0x0][0xb30] ;  /* 0x00016600ff1a77ac */ /* 0x000e680008000800 */
[----:B--2---:R-:W-:Y:S01]  /*12a0*/  FMUL R2, R2, UR5 ;  /* 0x0000000502027c20 */ /* 0x004fe20008400000 */
[----:B------:R-:W-:Y:S01]  /*12b0*/  USEL UR5, UR34, 0xffff, !UP0 ;  /* 0x0000ffff22057887 */ /* 0x000fe2000c000000 */
[----:B----4-:R-:W-:-:S04]  /*12c0*/  I2FP.F32.U32 R0, UR33 ;  /* 0x0000002100007c45 */ /* 0x010fc80008201000 */
[----:B------:R-:W2:Y:S01]  /*12d0*/  F2I.U32.TRUNC.NTZ R2, R2 ;  /* 0x0000000200027305 */ /* 0x000ea2000020f000 */
[----:B------:R-:W-:Y:S01]  /*12e0*/  ULOP3.LUT UR24, UR5, 0xffff, URZ, 0xc0, !UPT ;  /* 0x0000ffff05187892 */ /* 0x000fe2000f8ec0ff */
[----:B---3--:R-:W-:Y:S01]  /*12f0*/  FMUL R0, R0, UR4 ;  /* 0x0000000400007c20 */ /* 0x008fe20008400000 */
[----:B------:R-:W-:-:S05]  /*1300*/  USHF.L.U32 UR28, UR9, 0x8, URZ ;  /* 0x00000008091c7899 */ /* 0x000fca00080006ff */
[----:B------:R-:W3:Y:S01]  /*1310*/  F2I.U32.TRUNC.NTZ R0, R0 ;  /* 0x0000000000007305 */ /* 0x000ee2000020f000 */
[----:B--2---:R-:W-:Y:S02]  /*1320*/  R2UR UR4, R2 ;  /* 0x00000000020472ca */ /* 0x004fe400000e0000 */
[----:B------:R-:W-:Y:S02]  /*1330*/  PRMT R2, RZ, 0x7610, R2 ;  /* 0x00007610ff027816 */ /* 0x000fe40000000002 */
[----:B---3--:R-:W-:Y:S02]  /*1340*/  R2UR UR6, R0 ;  /* 0x00000000000672ca */ /* 0x008fe400000e0000 */
[----:B------:R-:W-:-:S07]  /*1350*/  PRMT R0, RZ, 0x7610, R0 ;  /* 0x00007610ff007816 */ /* 0x000fce0000000000 */
[----:B------:R-:W-:-:S04]  /*1360*/  UIADD3 UR5, UPT, UPT, -UR4, URZ, URZ ;  /* 0x000000ff04057290 */ /* 0x000fc8000fffe1ff */
[----:B------:R-:W-:Y:S02]  /*1370*/  UIMAD UR5, UR7, UR5, UR22 ;  /* 0x00000005070572a4 */ /* 0x000fe4000f8e0216 */
[----:B------:R-:W-:-:S04]  /*1380*/  UIADD3 UR4, UPT, UPT, -UR6, URZ, URZ ;  /* 0x000000ff06047290 */ /* 0x000fc8000fffe1ff */
[----:B------:R-:W-:Y:S01]  /*1390*/  IMAD.U32 R87, RZ, RZ, UR5 ;  /* 0x00000005ff577e24 */ /* 0x000fe2000f8e00ff */
[----:B------:R-:W-:-:S06]  /*13a0*/  UIMAD UR4, UR8, UR4, UR33 ;  /* 0x00000004080472a4 */ /* 0x000fcc000f8e0221 */
[----:B------:R-:W-:Y:S01]  /*13b0*/  IMAD.U32 R86, RZ, RZ, UR4 ;  /* 0x00000004ff567e24 */ /* 0x000fe2000f8e00ff */
[----:B-1----:R-:W-:Y:S06]  /*13c0*/  BRA.U UP5, `(.L_x_18) ;  /* 0x0000000105447547 */ /* 0x002fec000b800000 */
[----:B------:R-:W-:Y:S02]  /*13d0*/  R2UR UR4, R86 ;  /* 0x00000000560472ca */ /* 0x000fe400000e0000 */
[----:B------:R-:W-:-:S11]  /*13e0*/  R2UR UR7, R87 ;  /* 0x00000000570772ca */ /* 0x000fd600000e0000 */
[----:B------:R-:W-:Y:S02]  /*13f0*/  UISETP.NE.AND UP0, UPT, UR4, URZ, UPT ;  /* 0x000000ff0400728c */ /* 0x000fe4000bf05270 */
[----:B------:R-:W-:Y:S02]  /*1400*/  ULOP3.LUT UR4, UR7, 0x2, URZ, 0x3c, !UPT ;  /* 0x0000000207047892 */ /* 0x000fe4000f8e3cff */
[----:B------:R-:W-:Y:S02]  /*1410*/  UISETP.GT.U32.AND UP2, UPT, UR7, 0x1, UP0 ;  /* 0x000000010700788c */ /* 0x000fe40008744070 */
[----:B------:R-:W-:Y:S02]  /*1420*/  UISETP.GT.U32.AND UP0, UPT, UR4, 0x1, UP0 ;  /* 0x000000010400788c */ /* 0x000fe40008704070 */
[----:B------:R-:W-:Y:S02]  /*1430*/  USEL UR5, URZ, 0x2, UP2 ;  /* 0x00000002ff057887 */ /* 0x000fe40009000000 */
[----:B------:R-:W-:-:S02]  /*1440*/  USEL UR6, URZ, 0x1, UP2 ;  /* 0x00000001ff067887 */ /* 0x000fc40009000000 */
[----:B------:R-:W-:Y:S02]  /*1450*/  USEL UR4, URZ, 0x4, UP0 ;  /* 0x00000004ff047887 */ /* 0x000fe40008000000 */
[----:B------:R-:W-:Y:S02]  /*1460*/  ULOP3.LUT UR7, UR7, 0xfffffffe, URZ, 0xc0, !UPT ;  /* 0xfffffffe07077892 */ /* 0x000fe4000f8ec0ff */
[----:B------:R-:W-:Y:S02]  /*1470*/  USEL UR8, URZ, 0x8, UP0 ;  /* 0x00000008ff087887 */ /* 0x000fe40008000000 */
[----:B------:R-:W-:-:S03]  /*1480*/  UIADD3 UR4, UPT, UPT, UR4, UR5, UR6 ;  /* 0x0000000504047290 */ /* 0x000fc6000fffe006 */
[----:B------:R-:W-:Y:S01]  /*1490*/  UMOV UR5, 0x3 ;  /* 0x0000000300057882 */ /* 0x000fe20000000000 */
[----:B------:R-:W-:Y:S02]  /*14a0*/  UIADD3 UR4, UPT, UPT, UR4, UR8, URZ ;  /* 0x0000000804047290 */ /* 0x000fe4000fffe0ff */
[----:B------:R-:W-:-:S04]  /*14b0*/  USHF.L.U32 UR5, UR5, UR7, URZ ;  /* 0x0000000705057299 */ /* 0x000fc800080006ff */
[----:B------:R-:W-:Y:S02]  /*14c0*/  IMAD.U32 R2, RZ, RZ, UR4 ;  /* 0x00000004ff027e24 */ /* 0x000fe4000f8e00ff */
[----:B------:R-:W-:-:S07]  /*14d0*/  IMAD.U32 R0, RZ, RZ, UR5 ;  /* 0x00000005ff007e24 */ /* 0x000fce000f8e00ff */
.L_x_18:
[----:B------:R-:W1:Y:S01]  /*14e0*/  S2UR UR36, SR_CTAID.Z ;  /* 0x00000000002479c3 */ /* 0x000e620000002700 */
[----:B------:R-:W-:Y:S01]  /*14f0*/  UISETP.GE.AND UP0, UPT, UR21, 0x1, UPT ;  /* 0x000000011500788c */ /* 0x000fe2000bf06270 */
[----:B------:R-:W-:Y:S01]  /*1500*/  UMOV UR27, 0x5 ;  /* 0x00000005001b7882 */ /* 0x000fe20000000000 */
[----:B------:R-:W-:-:S07]  /*1510*/  UMOV UR32, UR22 ;  /* 0x0000001600207c82 */ /* 0x000fce0008000000 */
[----:B------:R-:W-:Y:S05]  /*1520*/  BRA.U !UP0, `(.L_x_19) ;  /* 0x0000000108d47547 */ /* 0x000fea000b800000 */
[----:B------:R-:W2:Y:S01]  /*1530*/  LDCU.128 UR16, c[0x0][0xb10] ;  /* 0x00016200ff1077ac */ /* 0x000ea20008000c00 */
[----:B------:R-:W3:Y:S01]  /*1540*/  LDCU UR13, c[0x0][0x370] ;  /* 0x00006e00ff0d77ac */ /* 0x000ee20008000800 */
[----:B------:R-:W4:Y:S01]  /*1550*/  LDCU UR8, c[0x0][0x374] ;  /* 0x00006e80ff0877ac */ /* 0x000f220008000800 */
[----:B------:R-:W1:Y:S01]  /*1560*/  LDCU UR23, c[0x0][0xb0c] ;  /* 0x00016180ff1777ac */ /* 0x000e620008000800 */
[----:B------:R-:W1:Y:S01]  /*1570*/  LDCU UR25, c[0x0][0xb20] ;  /* 0x00016400ff1977ac */ /* 0x000e620008000800 */
[----:B--2---:R-:W-:Y:S01]  /*1580*/  UIMAD.WIDE.U32 UR4, UR22, UR16, URZ ;  /* 0x00000010160472a5 */ /* 0x004fe2000f8e00ff */
[----:B------:R-:W2:Y:S01]  /*1590*/  LDCU.64 UR14, c[0x0][0xb28] ;  /* 0x00016500ff0e77ac */ /* 0x000ea20008000a00 */
[----:B------:R-:W-:-:S05]  /*15a0*/  UISETP.NE.AND UP3, UPT, UR18, 0x1, UPT ;  /* 0x000000011200788c */ /* 0x000fca000bf65270 */
[----:B------:R-:W-:Y:S01]  /*15b0*/  UMOV UR4, UR5 ;  /* 0x0000000500047c82 */ /* 0x000fe20008000000 */
[----:B---3--:R-:W-:Y:S02]  /*15c0*/  UIMAD.WIDE.U32 UR6, UR13, UR16, URZ ;  /* 0x000000100d0672a5 */ /* 0x008fe4000f8e00ff */
[----:B------:R-:W-:Y:S02]  /*15d0*/  USHF.R.U32.HI UR9, URZ, UR17, UR4 ;  /* 0x00000011ff097299 */ /* 0x000fe40008011604 */
[----:B----4-:R-:W-:Y:S02]  /*15e0*/  UIMAD.WIDE.U32 UR4, UR8, UR19, URZ ;  /* 0x00000013080472a5 */ /* 0x010fe4000f8e00ff */
[----:B-1----:R-:W-:Y:S01]  /*15f0*/  UISETP.NE.AND UP0, UPT, UR23, 0x1, UPT ;  /* 0x000000011700788c */ /* 0x002fe2000bf05270 */
[----:B------:R-:W-:Y:S01]  /*1600*/  UMOV UR6, UR7 ;  /* 0x0000000700067c82 */ /* 0x000fe20008000000 */
[----:B------:R-:W-:-:S03]  /*1610*/  UISETP.NE.AND UP2, UPT, UR21, 0x1, UPT ;  /* 0x000000011500788c */ /* 0x000fc6000bf45270 */
[----:B------:R-:W-:Y:S01]  /*1620*/  UMOV UR4, UR5 ;  /* 0x0000000500047c82 */ /* 0x000fe20008000000 */
[----:B------:R-:W-:Y:S02]  /*1630*/  USEL UR12, UR22, UR9, !UP0 ;  /* 0x00000009160c7287 */ /* 0x000fe4000c000000 */
[----:B------:R-:W-:Y:S02]  /*1640*/  @UP3 USHF.R.U32.HI UR8, URZ, UR25, UR4 ;  /* 0x00000019ff083299 */ /* 0x000fe40008011604 */
[----:B------:R-:W-:Y:S02]  /*1650*/  UIADD3 UR32, UPT, UPT, -UR12, URZ, URZ ;  /* 0x000000ff0c207290 */ /* 0x000fe4000fffe1ff */
[----:B------:R-:W-:Y:S02]  /*1660*/  @UP0 USHF.R.U32.HI UR13, URZ, UR17, UR6 ;  /* 0x00000011ff0d0299 */ /* 0x000fe40008011606 */
[----:B------:R-:W-:Y:S02]  /*1670*/  UIMAD.WIDE.U32 UR6, UR33, UR19, URZ ;  /* 0x00000013210672a5 */ /* 0x000fe4000f8e00ff */
[----:B--2---:R-:W-:-:S02]  /*1680*/  UIMAD.WIDE.U32 UR4, UR8, UR14, URZ ;  /* 0x0000000e080472a5 */ /* 0x004fc4000f8e00ff */
[----:B------:R-:W-:Y:S02]  /*1690*/  UIMAD.WIDE.U32 UR10, UR13, UR14, URZ ;  /* 0x0000000e0d0a72a5 */ /* 0x000fe4000f8e00ff */
[----:B------:R-:W-:Y:S01]  /*16a0*/  UIMAD UR32, UR23, UR32, UR22 ;  /* 0x00000020172072a4 */ /* 0x000fe2000f8e0216 */
[----:B------:R-:W-:Y:S02]  /*16b0*/  UMOV UR6, UR7 ;  /* 0x0000000700067c82 */ /* 0x000fe40008000000 */
[----:B------:R-:W-:Y:S01]  /*16c0*/  UMOV UR4, UR5 ;  /* 0x0000000500047c82 */ /* 0x000fe20008000000 */
[----:B------:R-:W-:Y:S02]  /*16d0*/  USHF.R.U32.HI UR6, URZ, UR25, UR6 ;  /* 0x00000019ff067299 */ /* 0x000fe40008011606 */
[----:B------:R-:W-:Y:S01]  /*16e0*/  @UP2 USHF.R.U32.HI UR8, URZ, UR15, UR4 ;  /* 0x0000000fff082299 */ /* 0x000fe20008011604 */
[----:B------:R-:W-:Y:S01]  /*16f0*/  UMOV UR5, UR11 ;  /* 0x0000000b00057c82 */ /* 0x000fe20008000000 */
[----:B------:R-:W-:-:S02]  /*1700*/  USEL UR4, UR33, UR6, !UP3 ;  /* 0x0000000621047287 */ /* 0x000fc4000d800000 */
[----:B------:R-:W-:Y:S02]  /*1710*/  @UP2 USHF.R.U32.HI UR13, URZ, UR15, UR5 ;  /* 0x0000000fff0d2299 */ /* 0x000fe40008011605 */
[----:B------:R-:W-:Y:S02]  /*1720*/  UIMAD UR5, UR8, UR21, URZ ;  /* 0x00000015080572a4 */ /* 0x000fe4000f8e02ff */
[----:B------:R-:W-:Y:S02]  /*1730*/  UIMAD UR8, UR13, UR21, URZ ;  /* 0x000000150d0872a4 */ /* 0x000fe4000f8e02ff */
[----:B------:R-:W-:Y:S02]  /*1740*/  UISETP.GE.AND UP0, UPT, UR4, UR5, UPT ;  /* 0x000000050400728c */ /* 0x000fe4000bf06270 */
[----:B------:R-:W-:Y:S02]  /*1750*/  UIMAD.WIDE.U32 UR6, UR4, UR14, URZ ;  /* 0x0000000e040672a5 */ /* 0x000fe4000f8e00ff */
[----:B------:R-:W-:-:S02]  /*1760*/  UISETP.GE.OR UP0, UPT, UR12, UR8, UP0 ;  /* 0x000000080c00728c */ /* 0x000fc40008706670 */
[----:B------:R-:W-:-:S03]  /*1770*/  UIMAD.WIDE.U32 UR8, UR12, UR14, URZ ;  /* 0x0000000e0c0872a5 */ /* 0x000fc6000f8e00ff */
[----:B------:R-:W-:Y:S01]  /*1780*/  UMOV UR6, UR7 ;  /* 0x0000000700067c82 */ /* 0x000fe20008000000 */
[----:B------:R-:W-:Y:S02]  /*1790*/  UIADD3 UR7, UPT, UPT, -UR4, URZ, URZ ;  /* 0x000000ff04077290 */ /* 0x000fe4000fffe1ff */
[----:B------:R-:W-:Y:S02]  /*17a0*/  USHF.R.U32.HI UR6, URZ, UR15, UR6 ;  /* 0x0000000fff067299 */ /* 0x000fe40008011606 */
[----:B------:R-:W-:Y:S02]  /*17b0*/  UIMAD UR33, UR18, UR7, UR33 ;  /* 0x00000007122172a4 */ /* 0x000fe4000f8e0221 */
[----:B------:R-:W-:Y:S01]  /*17c0*/  USEL UR6, UR4, UR6, !UP2 ;  /* 0x0000000604067287 */ /* 0x000fe2000d000000 */
[----:B------:R-:W-:Y:S02]  /*17d0*/  @!UP0 UMOV UR5, UR9 ;  /* 0x0000000900058c82 */ /* 0x000fe40008000000 */
[----:B------:R-:W-:-:S02]  /*17e0*/  @!UP0 USHF.R.U32.HI UR5, URZ, UR15, UR5 ;  /* 0x0000000fff058299 */ /* 0x000fc40008011605 */
[----:B------:R-:W-:Y:S02]  /*17f0*/  UIADD3 UR7, UPT, UPT, -UR6, URZ, URZ ;  /* 0x000000ff06077290 */ /* 0x000fe4000fffe1ff */
[----:B------:R-:W-:Y:S02]  /*1800*/  @!UP0 USEL UR5, UR12, UR5, !UP2 ;  /* 0x000000050c058287 */ /* 0x000fe4000d000000 */
[----:B------:R-:W-:Y:S02]  /*1810*/  UIMAD UR7, UR21, UR7, UR4 ;  /* 0x00000007150772a4 */ /* 0x000fe4000f8e0204 */
[----:B------:R-:W-:Y:S02]  /*1820*/  @!UP0 UIADD3 UR6, UPT, UPT, UR6, -UR5, URZ ;  /* 0x8000000506068290 */ /* 0x000fe4000fffe0ff */
[----:B------:R-:W-:Y:S02]  /*1830*/  @!UP0 UIMAD UR7, UR7, UR13, UR5 ;  /* 0x0000000d070782a4 */ /* 0x000fe4000f8e0205 */
[----:B------:R-:W-:-:S04]  /*1840*/  @!UP0 UIMAD UR4, UR6, UR21, UR12 ;  /* 0x00000015060482a4 */ /* 0x000fc8000f8e020c */
[----:B------:R-:W-:Y:S01]  /*1850*/  UIMAD UR33, UR4, UR18, UR33 ;  /* 0x00000012042172a4 */ /* 0x000fe2000f8e0221 */
[----:B------:R-:W-:Y:S02]  /*1860*/  @!UP0 UMOV UR12, UR7 ;  /* 0x00000007000c8c82 */ /* 0x000fe40008000000 */
[----:B------:R-:W-:-:S12]  /*1870*/  UIMAD UR32, UR12, UR23, UR32 ;  /* 0x000000170c2072a4 */ /* 0x000fd8000f8e0220 */
.L_x_19:
[----:B------:R-:W-:Y:S02]  /*1880*/  UISETP.NE.AND UP2, UPT, UR26, 0x1, UPT ;  /* 0x000000011a00788c */ /* 0x000fe4000bf45270 */
[----:B------:R-:W-:Y:S02]  /*1890*/  UISETP.NE.AND UP0, UPT, UR20, 0x2, UPT ;  /* 0x000000021400788c */ /* 0x000fe4000bf05270 */
[----:B------:R-:W-:Y:S02]  /*18a0*/  ULOP3.LUT UR28, UR28, 0x200, URZ, 0xc0, !UPT ;  /* 0x000002001c1c7892 */ /* 0x000fe4000f8ec0ff */
[----:B------:R-:W-:-:S03]  /*18b0*/  USHF.L.U32 UR24, UR27, UR24, URZ ;  /* 0x000000181b187299 */ /* 0x000fc600080006ff */
[----:B------:R-:W-:Y:S09]  /*18c0*/  BRA.U UP2, `(.L_x_20) ;  /* 0x0000000102407547 */ /* 0x000ff2000b800000 */
[----:B------:R-:W2:Y:S01]  /*18d0*/  LDCU.128 UR8, c[0x0][0xb10] ;  /* 0x00016200ff0877ac */ /* 0x000ea20008000c00 */
[----:B------:R-:W3:Y:S01]  /*18e0*/  LDCU UR12, c[0x0][0xb0c] ;  /* 0x00016180ff0c77ac */ /* 0x000ee20008000800 */
[----:B------:R-:W4:Y:S01]  /*18f0*/  LDCU UR13, c[0x0][0xb20] ;  /* 0x00016400ff0d77ac */ /* 0x000f220008000800 */
[----:B--2---:R-:W-:Y:S02]  /*1900*/  UIMAD.WIDE.U32 UR4, UR32, UR8, URZ ;  /* 0x00000008200472a5 */ /* 0x004fe4000f8e00ff */
[----:B------:R-:W-:Y:S02]  /*1910*/  UIMAD.WIDE.U32 UR6, UR33, UR11, URZ ;  /* 0x0000000b210672a5 */ /* 0x000fe4000f8e00ff */
[----:B---3--:R-:W-:Y:S02]  /*1920*/  UISETP.NE.AND UP2, UPT, UR12, 0x1, UPT ;  /* 0x000000010c00788c */ /* 0x008fe4000bf45270 */
[----:B------:R-:W-:-:S03]  /*1930*/  USHF.R.U32.HI UR5, URZ, UR9, UR5 ;  /* 0x00000009ff057299 */ /* 0x000fc60008011605 */
[----:B------:R-:W-:Y:S01]  /*1940*/  UMOV UR4, UR7 ;  /* 0x0000000700047c82 */ /* 0x000fe20008000000 */
[----:B------:R-:W-:Y:S02]  /*1950*/  USEL UR5, UR32, UR5, !UP2 ;  /* 0x0000000520057287 */ /* 0x000fe4000d000000 */
[----:B------:R-:W-:Y:S02]  /*1960*/  UISETP.NE.AND UP2, UPT, UR10, 0x1, UPT ;  /* 0x000000010a00788c */ /* 0x000fe4000bf45270 */
[----:B----4-:R-:W-:-:S04]  /*1970*/  USHF.R.U32.HI UR4, URZ, UR13, UR4 ;  /* 0x0000000dff047299 */ /* 0x010fc80008011604 */
[----:B------:R-:W-:-:S04]  /*1980*/  USEL UR4, UR33, UR4, !UP2 ;  /* 0x0000000421047287 */ /* 0x000fc8000d000000 */
[----:B------:R-:W-:Y:S02]  /*1990*/  UIADD3 UR6, UPT, UPT, -UR4, UR5, URZ ;  /* 0x0000000504067290 */ /* 0x000fe4000fffe1ff */
[----:B------:R-:W-:Y:S02]  /*19a0*/  UIADD3 UR4, UPT, UPT, UR4, -UR5, URZ ;  /* 0x8000000504047290 */ /* 0x000fe4000fffe0ff */
[----:B------:R-:W-:Y:S02]  /*19b0*/  UIMAD UR33, UR6, UR10, UR33 ;  /* 0x0000000a062172a4 */ /* 0x000fe4000f8e0221 */
[----:B------:R-:W-:-:S12]  /*19c0*/  UIMAD UR32, UR4, UR12, UR32 ;  /* 0x0000000c042072a4 */ /* 0x000fd8000f8e0220 */
.L_x_20:
[----:B------:R-:W-:Y:S05]  /*19d0*/  BRA.U !UP6, `(.L_x_21) ;  /* 0x000000010e0c7547 */ /* 0x000fea000b800000 */
[----:B------:R-:W-:Y:S01]  /*19e0*/  UCGABAR_WAIT ;  /* 0x0000000000007dc7 */ /* 0x000fe20008000000 */
[----:B------:R-:W-:Y:S01]  /*19f0*/  CCTL.IVALL ;  /* 0x00000000ff00798f */ /* 0x000fe20002000000 */
[----:B------:R-:W-:Y:S05]  /*1a00*/  BRA `(.L_x_22) ;  /* 0x0000000000047947 */ /* 0x000fea0003800000 */
.L_x_21:
[----:B------:R-:W-:Y:S06]  /*1a10*/  BAR.SYNC.DEFER_BLOCKING 0x0 ;  /* 0x0000000000007b1d */ /* 0x000fec0000010000 */
.L_x_22:
[----:B------:R-:W-:Y:S05]  /*1a20*/  BRA.U UP0, `(.L_x_23) ;  /* 0x0000001d002c7547 */ /* 0x000fea000b800000 */
[----:B------:R-:W2:Y:S01]  /*1a30*/  LDCU UR6, c[0x0][0x38c] ;  /* 0x00007180ff0677ac */ /* 0x000ea20008000800 */
[----:B------:R-:W3:Y:S01]  /*1a40*/  S2UR UR8, SR_CgaCtaId ;  /* 0x00000000000879c3 */ /* 0x000ee20000008800 */
[----:B------:R-:W-:Y:S01]  /*1a50*/  PLOP3.LUT P1, PT, PT, PT, UP4, 0x80, 0x8 ;  /* 0x000000000008781c */ /* 0x000fe20003f2f048 */
[----:B------:R-:W-:Y:S01]  /*1a60*/  IMAD.MOV.U32 R12, RZ, RZ, 0x1 ;  /* 0x00000001ff0c7424 */ /* 0x000fe200078e00ff */
[----:B------:R-:W-:Y:S01]  /*1a70*/  UMOV UR13, 0x400 ;  /* 0x00000400000d7882 */ /* 0x000fe20000000000 */
[----:B------:R-:W-:Y:S01]  /*1a80*/  USHF.L.U32 UR7, UR22, 0x5, URZ ;  /* 0x0000000516077899 */ /* 0x000fe200080006ff */
[----:B------:R-:W-:Y:S01]  /*1a90*/  ISETP.NE.AND P2, PT, R3, RZ, P3 ;  /* 0x000000ff0300720c */ /* 0x000fe20001f45270 */
[----:B------:R-:W-:Y:S01]  /*1aa0*/  UISETP.NE.AND UP1, UPT, UR20, URZ, UPT ;  /* 0x000000ff1400728c */ /* 0x000fe2000bf25270 */
[----:B------:R-:W-:Y:S02]  /*1ab0*/  PLOP3.LUT P1, PT, P1, PT, PT, 0x8, 0x80 ;  /* 0x000000000080781c */ /* 0x000fe40000f2e170 */
[----:B------:R-:W-:Y:S01]  /*1ac0*/  CS2R R10, SRZ ;  /* 0x00000000000a7805 */ /* 0x000fe2000001ff00 */
[----:B------:R-:W-:Y:S01]  /*1ad0*/  IMAD.MOV.U32 R9, RZ, RZ, RZ ;  /* 0x000000ffff097224 */ /* 0x000fe200078e00ff */
[----:B------:R-:W4:Y:S01]  /*1ae0*/  LDCU UR39, c[0x0][0x370] ;  /* 0x00006e00ff2777ac */ /* 0x000f220008000800 */
[----:B------:R-:W-:Y:S01]  /*1af0*/  IMAD.MOV.U32 R8, RZ, RZ, 0x1 ;  /* 0x00000001ff087424 */ /* 0x000fe200078e00ff */
[----:B------:R-:W1:Y:S01]  /*1b00*/  LDCU.64 UR26, c[0x0][0x348] ;  /* 0x00006900ff1a77ac */ /* 0x000e620008000a00 */
[----:B--2---:R-:W-:-:S02]  /*1b10*/  UIADD3 UR5, UPT, UPT, UR6, 0x1f, URZ ;  /* 0x0000001f06057890 */ /* 0x004fc4000fffe0ff */
[----:B------:R-:W-:Y:S02]  /*1b20*/  UIADD3 UR46, UPT, UPT, UR6, 0x3e, URZ ;  /* 0x0000003e062e7890 */ /* 0x000fe4000fffe0ff */
[----:B------:R-:W-:Y:S02]  /*1b30*/  USHF.R.S32.HI UR4, URZ, 0x1f, UR5 ;  /* 0x0000001fff047899 */ /* 0x000fe40008011405 */
[----:B---3--:R-:W-:Y:S02]  /*1b40*/  ULEA UR13, UR8, UR13, 0x18 ;  /* 0x0000000d080d7291 */ /* 0x008fe4000f8ec0ff */
[----:B------:R-:W-:Y:S02]  /*1b50*/  ULEA.HI UR4, UR4, UR5, URZ, 0x5 ;  /* 0x0000000504047291 */ /* 0x000fe4000f8f28ff */
[----:B------:R-:W-:Y:S02]  /*1b60*/  UIADD3 UR5, UPT, UPT, UR6, -0x1, URZ ;  /* 0xffffffff06057890 */ /* 0x000fe4000fffe0ff */
[----:B------:R-:W-:-:S02]  /*1b70*/  USHF.R.S32.HI UR41, URZ, 0x5, UR4 ;  /* 0x00000005ff297899 */ /* 0x000fc40008011404 */
[----:B------:R-:W-:Y:S02]  /*1b80*/  UISETP.GE.U32.AND UP2, UPT, UR5, -0x3f, UPT ;  /* 0xffffffc10500788c */ /* 0x000fe4000bf46070 */
[----:B------:R-:W-:Y:S02]  /*1b90*/  UISETP.LT.U32.AND UP0, UPT, UR41, 0x14, UPT ;  /* 0x000000142900788c */ /* 0x000fe4000bf01070 */
[----:B------:R-:W-:Y:S02]  /*1ba0*/  ULOP3.LUT UR5, UR7, 0x20, URZ, 0xc0, !UPT ;  /* 0x0000002007057892 */ /* 0x000fe4000f8ec0ff */
[----:B------:R-:W-:Y:S02]  /*1bb0*/  USEL UR40, UR41, 0x14, UP0 ;  /* 0x0000001429287887 */ /* 0x000fe40008000000 */
[----:B------:R-:W-:Y:S02]  /*1bc0*/  ULEA UR30, UR28, UR13, 0x1 ;  /* 0x0000000d1c1e7291 */ /* 0x000fe4000f8e08ff */
[----:B------:R-:W-:-:S02]  /*1bd0*/  UIADD3 UR4, UPT, UPT, UR40, -0x1, URZ ;  /* 0xffffffff28047890 */ /* 0x000fc4000fffe0ff */
[----:B------:R-:W-:Y:S02]  /*1be0*/  @UP2 UIADD3 UR4, UPT, UPT, UR40, URZ, URZ ;  /* 0x000000ff28042290 */ /* 0x000fe4000fffe0ff */
[----:B------:R-:W-:Y:S01]  /*1bf0*/  USHF.L.U32 UR47, UR22, 0x7, URZ ;  /* 0x00000007162f7899 */ /* 0x000fe200080006ff */
[----:B------:R-:W2:Y:S01]  /*1c00*/  LDCU UR38, c[0x0][0x374] ;  /* 0x00006e80ff2677ac */ /* 0x000ea20008000800 */
[----:B------:R-:W-:Y:S02]  /*1c10*/  USEL UR21, UR35, 0x2, UP1 ;  /* 0x0000000223157887 */ /* 0x000fe40008800000 */
[----:B------:R-:W-:Y:S02]  /*1c20*/  ULEA.HI UR45, UR28, UR5, URZ, 0x1b ;  /* 0x000000051c2d7291 */ /* 0x000fe4000f8fd8ff */
[----:B------:R-:W-:Y:S02]  /*1c30*/  UIADD3 UR30, UPT, UPT, UR30, 0x2e600, URZ ;  /* 0x0002e6001e1e7890 */ /* 0x000fe4000fffe0ff */
[----:B------:R-:W-:-:S02]  /*1c40*/  UIADD3 UR44, UPT, UPT, UR41, -UR40, URZ ;  /* 0x80000028292c7290 */ /* 0x000fc4000fffe0ff */
[----:B------:R-:W-:Y:S02]  /*1c50*/  UIADD3 UR29, UPT, UPT, UR4, 0x1, URZ ;  /* 0x00000001041d7890 */ /* 0x000fe4000fffe0ff */
[----:B------:R-:W-:Y:S01]  /*1c60*/  UIADD3 UR43, UPT, UPT, -UR4, URZ, URZ ;  /* 0x000000ff042b7290 */ /* 0x000fe2000fffe1ff */
[----:B-1--4-:R-:W-:-:S11]  /*1c70*/  UMOV UR6, URZ ;  /* 0x000000ff00067c82 */ /* 0x012fd60008000000 */
.L_x_43:
[----:B-1----:R-:W1:Y:S02]  /*1c80*/  S2UR UR4, SR_CgaCtaId ;  /* 0x00000000000479c3 */ /* 0x002e640000008800 */
[----:B-1----:R-:W-:-:S09]  /*1c90*/  UISETP.NE.AND UP0, UPT, UR4, URZ, UPT ;  /* 0x000000ff0400728c */ /* 0x002fd2000bf05270 */
[----:B------:R-:W-:Y:S05]  /*1ca0*/  BRA.U UP0, `(.L_x_24) ;  /* 0x0000000100287547 */ /* 0x000fea000b800000 */
[----:B------:R-:W-:Y:S02]  /*1cb0*/  LEA R0, R9, UR13, 0x3 ;  /* 0x0000000d09007c11 */ /* 0x000fe4000f8e18ff */
[----:B------:R-:W-:-:S04]  /*1cc0*/  SHF.L.U32 R3, R8, 0x1f, RZ ;  /* 0x0000001f08037819 */ /* 0x000fc800000006ff */
[----:B------:R-:W1:Y:S02]  /*1cd0*/  SYNCS.PHASECHK.TRANS64.TRYWAIT P0, [R0+URZ+0x1f0], R3 ;  /* 0x0001f003000075a7 */ /* 0x000e6400080011ff */
[----:B-1----:R-:W-:Y:S05]  /*1ce0*/  @!P0 BRA `(.L_x_25) ;  /* 0x0000007000508947 */ /* 0x002fea0003800000 */
.L_x_150:
[----:B------:R3:W-:Y:S01]  /*1cf0*/  SYNCS.ARRIVE.TRANS64.A1T0 RZ, [R0+URZ+0x1e0], RZ ;  /* 0x0001e0ff00ff79a7 */ /* 0x0007e200081000ff */
[----:B------:R-:W-:-:S05]  /*1d00*/  VIADD R9, R9, 0x1 ;  /* 0x0000000109097836 */ /* 0x000fca0000000000 */
[----:B------:R-:W-:-:S04]  /*1d10*/  ISETP.NE.AND P0, PT, R9, 0x2, PT ;  /* 0x000000020900780c */ /* 0x000fc80003f05270 */
[----:B-1----:R-:W-:Y:S02]  /*1d20*/  SEL R3, RZ, 0x1, P0 ;  /* 0x00000001ff037807 */ /* 0x002fe40000000000 */
[----:B------:R-:W-:Y:S02]  /*1d30*/  SEL R9, R9, RZ, P0 ;  /* 0x000000ff09097207 */ /* 0x000fe40000000000 */
[----:B------:R-:W-:-:S07]  /*1d40*/  LOP3.LUT R8, R8, R3, RZ, 0x3c, !PT ;  /* 0x0000000308087212 */ /* 0x000fce00078e3cff */
.L_x_24:
[----:B------:R-:W-:Y:S01]  /*1d50*/  ULEA UR4, UR6, UR13, 0x3 ;  /* 0x0000000d06047291 */ /* 0x000fe2000f8e18ff */
[----:B---3--:R-:W-:Y:S01]  /*1d60*/  SHF.L.U32 R0, R12, 0x1f, RZ ;  /* 0x0000001f0c007819 */ /* 0x008fe200000006ff */
[----:B------:R-:W-:Y:S02]  /*1d70*/  UISETP.GE.U32.AND UP0, UPT, UR46, 0x3f, UPT ;  /* 0x0000003f2e00788c */ /* 0x000fe4000bf06070 */
[----:B------:R-:W-:Y:S01]  /*1d80*/  ULEA UR19, UR33, UR45, 0x6 ;  /* 0x0000002d21137291 */ /* 0x000fe2000f8e30ff */
[----:B------:R-:W-:-:S04]  /*1d90*/  UMOV UR7, URZ ;  /* 0x000000ff00077c82 */ /* 0x000fc80008000000 */
[----:B------:R1:W3:Y:S01]  /*1da0*/  SYNCS.PHASECHK.TRANS64.TRYWAIT P0, [UR4+0xa0], R0 ;  /* 0x0000a000ff0075a7 */ /* 0x0002e20008001104 */
[----:B------:R-:W-:-:S04]  /*1db0*/  ULEA.HI UR4, UR32, UR32, URZ, 0x1 ;  /* 0x0000002020047291 */ /* 0x000fc8000f8f08ff */
[----:B------:R-:W-:-:S04]  /*1dc0*/  USHF.L.U32 UR4, UR4, 0x7, URZ ;  /* 0x0000000704047899 */ /* 0x000fc800080006ff */
[----:B------:R-:W-:-:S04]  /*1dd0*/  ULOP3.LUT UR35, UR4, 0xffffff00, URZ, 0xc0, !UPT ;  /* 0xffffff0004237892 */ /* 0x000fc8000f8ec0ff */
[----:B------:R-:W-:Y:S01]  /*1de0*/  ULOP3.LUT UR35, UR35, 0x80, UR47, 0xf8, !UPT ;  /* 0x0000008023237892 */ /* 0x000fe2000f8ef82f */
[----:B------:R-:W-:Y:S11]  /*1df0*/  BRA.U !UP0, `(.L_x_26) ;  /* 0x0000000108c87547 */ /* 0x000ff6000b800000 */
[----:B------:R-:W-:Y:S01]  /*1e00*/  UMOV UR10, UR43 ;  /* 0x0000002b000a7c82 */ /* 0x000fe20008000000 */
[----:B------:R-:W-:Y:S01]  /*1e10*/  UMOV UR4, UR6 ;  /* 0x0000000600047c82 */ /* 0x000fe20008000000 */
[----:B------:R-:W-:-:S05]  /*1e20*/  UMOV UR34, URZ ;  /* 0x000000ff00227c82 */ /* 0x000fca0008000000 */
.L_x_32:
[----:B------:R-:W-:Y:S01]  /*1e30*/  ULEA UR33, UR4, UR13, 0x3 ;  /* 0x0000000d04217291 */ /* 0x000fe2000f8e18ff */
[----:B------:R-:W-:Y:S01]  /*1e40*/  @P3 MOV R2, 0x5000 ;  /* 0x0000500000023802 */ /* 0x000fe20000000f00 */
[----:B-1-3--:R-:W-:Y:S10]  /*1e50*/  @P0 BRA `(.L_x_27) ;  /* 0x00000000000c0947 */ /* 0x00aff40003800000 */
[----:B------:R-:W-:-:S04]  /*1e60*/  SHF.L.U32 R3, R12, 0x1f, RZ ;  /* 0x0000001f0c037819 */ /* 0x000fc800000006ff */
[----:B------:R-:W3:Y:S02]  /*1e70*/  SYNCS.PHASECHK.TRANS64.TRYWAIT P0, [UR33+0xa0], R3 ;  /* 0x0000a003ff0075a7 */ /* 0x000ee40008001121 */
[----:B---3--:R-:W-:Y:S05]  /*1e80*/  @!P0 BRA `(.L_x_28) ;  /* 0x0000006c00fc8947 */ /* 0x008fea0003800000 */
.L_x_27:
[----:B------:R3:W-:Y:S01]  /*1e90*/  @P3 SYNCS.ARRIVE.TRANS64 RZ, [UR33], R2 ;  /* 0x00000002ffff39a7 */ /* 0x0007e20008000021 */
[----:B------:R-:W-:Y:S02]  /*1ea0*/  ULOP3.LUT UR5, UR21, 0x2, URZ, 0xfc, !UPT ;  /* 0x0000000215057892 */ /* 0x000fe4000f8efcff */
[----:B------:R-:W-:Y:S02]  /*1eb0*/  UIADD3 UR10, UPT, UPT, UR10, 0x1, URZ ;  /* 0x000000010a0a7890 */ /* 0x000fe4000fffe0ff */
[----:B------:R-:W-:Y:S02]  /*1ec0*/  UISETP.NE.AND UP0, UPT, UR5, 0x2, UPT ;  /* 0x000000020500788c */ /* 0x000fe4000bf05270 */
[----:B------:R-:W-:-:S07]  /*1ed0*/  UISETP.NE.AND UP2, UPT, UR10, 0x1, UPT ;  /* 0x000000010a00788c */ /* 0x000fce000bf45270 */
[----:B------:R-:W-:Y:S05]  /*1ee0*/  BRA.U UP0, `(.L_x_29) ;  /* 0x0000000100047547 */ /* 0x000fea000b800000 */
[----:B--2---:R-:W-:Y:S05]  /*1ef0*/  BPT.TRAP 0x1 ;  /* 0x000000040000795c */ /* 0x004fea0000300000 */
.L_x_29:
[----:B------:R-:W-:Y:S04]  /*1f00*/  BSSY.RECONVERGENT B0, `(.L_x_30) ;  /* 0x0000003000007945 */ /* 0x000fe80003800200 */
[----:B------:R-:W-:Y:S05]  /*1f10*/  @!P2 BRA `(.L_x_31) ;  /* 0x000000000004a947 */ /* 0x000fea0003800000 */
[----:B--2---:R-:W-:Y:S05]  /*1f20*/  BPT.TRAP 0x1 ;  /* 0x000000040000795c */ /* 0x004fea0000300000 */
.L_x_31:
[----:B--2---:R-:W-:Y:S05]  /*1f30*/  BSYNC.RECONVERGENT B0 ;  /* 0x0000000000007941 */ /* 0x004fea0003800200 */
.L_x_30:
[----:B------:R-:W-:Y:S02]  /*1f40*/  UIADD3 UR5, UPT, UPT, UR4, 0x1, URZ ;  /* 0x0000000104057890 */ /* 0x000fe4000fffe0ff */
[----:B------:R-:W-:Y:S02]  /*1f50*/  ULEA UR32, UR4, UR13, 0xd ;  /* 0x0000000d04207291 */ /* 0x000fe4000f8e68ff */
[----:B------:R-:W-:Y:S02]  /*1f60*/  UISETP.NE.AND UP0, UPT, UR5, 0x14, UPT ;  /* 0x000000140500788c */ /* 0x000fe4000bf05270 */
[----:B------:R-:W-:Y:S02]  /*1f70*/  UIADD3 UR8, UP1, UPT, UR26, 0x80, URZ ;  /* 0x000000801a087890 */ /* 0x000fe4000ff3e0ff */
[----:B------:R-:W-:Y:S02]  /*1f80*/  USEL UR7, URZ, 0x1, UP0 ;  /* 0x00000001ff077887 */ /* 0x000fe40008000000 */
[----:B------:R-:W-:-:S02]  /*1f90*/  USEL UR6, UR5, URZ, UP0 ;  /* 0x000000ff05067287 */ /* 0x000fc40008000000 */
[----:B------:R-:W-:Y:S02]  /*1fa0*/  ULOP3.LUT UR33, UR33, 0xfefffff8, URZ, 0xc0, !UPT ;  /* 0xfefffff821217892 */ /* 0x000fe4000f8ec0ff */
[----:B------:R-:W-:Y:S01]  /*1fb0*/  ULEA UR5, UR6, UR13, 0x3 ;  /* 0x0000000d06057291 */ /* 0x000fe2000f8e18ff */
[----:B------:R-:W-:Y:S01]  /*1fc0*/  LOP3.LUT R12, R12, UR7, RZ, 0x3c, !PT ;  /* 0x000000070c0c7c12 */ /* 0x000fe2000f8e3cff */
[----:B------:R-:W-:Y:S02]  /*1fd0*/  UIADD3.X UR9, UPT, UPT, URZ, UR27, URZ, UP1, !UPT ;  /* 0x0000001bff097290 */ /* 0x000fe40008ffe4ff */
[----:B------:R-:W-:Y:S01]  /*1fe0*/  UIADD3 UR32, UPT, UPT, UR32, 0x6600, URZ ;  /* 0x0000660020207890 */ /* 0x000fe2000fffe0ff */
[----:B-1----:R-:W-:Y:S01]  /*1ff0*/  SHF.L.U32 R0, R12, 0x1f, RZ ;  /* 0x0000001f0c007819 */ /* 0x002fe200000006ff */
[----:B------:R-:W-:Y:S01]  /*2000*/  UPRMT UR7, URZ, 0x5410, UR24 ;  /* 0x00005410ff077896 */ /* 0x000fe20008000018 */
[----:B------:R-:W-:Y:S02]  /*2010*/  UMOV UR14, 0x0 ;  /* 0x00000000000e7882 */ /* 0x000fe40000000000 */
[----:B------:R4:W1:Y:S01]  /*2020*/  SYNCS.PHASECHK.TRANS64.TRYWAIT P0, [UR5+0xa0], R0 ;  /* 0x0000a000ff0075a7 */ /* 0x0008620008001105 */
[----:B------:R-:W-:-:S02]  /*2030*/  ULEA UR5, UR4, UR28, 0xa ;  /* 0x0000001c04057291 */ /* 0x000fc4000f8e50ff */
[----:B------:R-:W-:Y:S02]  /*2040*/  UIADD3 UR4, UP0, UPT, UR26, 0x180, URZ ;  /* 0x000001801a047890 */ /* 0x000fe4000ff1e0ff */
[----:B------:R-:W-:Y:S01]  /*2050*/  ULEA UR5, UR5, UR13, 0x1 ;  /* 0x0000000d05057291 */ /* 0x000fe2000f8e08ff */
[----:B------:R-:W-:Y:S01]  /*2060*/  UMOV UR15, 0x10000000 ;  /* 0x10000000000f7882 */ /* 0x000fe20000000000 */
[----:B------:R-:W-:Y:S02]  /*2070*/  UMOV UR18, UR34 ;  /* 0x0000002200127c82 */ /* 0x000fe40008000000 */
[----:B------:R-:W-:Y:S01]  /*2080*/  UIADD3 UR16, UPT, UPT, UR5, 0x2e600, URZ ;  /* 0x0002e60005107890 */ /* 0x000fe2000fffe0ff */
[----:B------:R2:W-:Y:S01]  /*2090*/  UTMALDG.3D.2CTA [UR32], [UR8], desc[UR14] ;  /* 0x00000e20080075b4 */ /* 0x0005e20008211000 */
[----:B------:R-:W-:Y:S01]  /*20a0*/  UIADD3.X UR5, UPT, UPT, URZ, UR27, URZ, UP0, !UPT ;  /* 0x0000001bff057290 */ /* 0x000fe200087fe4ff */
[----:B------:R-:W-:Y:S01]  /*20b0*/  UMOV UR20, UR36 ;  /* 0x0000002400147c82 */ /* 0x000fe20008000000 */
[----:B------:R-:W-:-:S07]  /*20c0*/  UMOV UR17, UR33 ;  /* 0x0000002100117c82 */ /* 0x000fce0008000000 */
[----:B------:R3:W-:Y:S01]  /*20d0*/  UTMALDG.3D.MULTICAST.2CTA [UR16], [UR4], UR7, desc[UR14] ;  /* 0x00000e10040073b4 */ /* 0x0007e20008211807 */
[----:B--2---:R-:W-:Y:S01]  /*20e0*/  UIADD3 UR34, UPT, UPT, UR34, 0x20, URZ ;  /* 0x0000002022227890 */ /* 0x004fe2000fffe0ff */
[----:B---3--:R-:W-:Y:S01]  /*20f0*/  UMOV UR7, UR29 ;  /* 0x0000001d00077c82 */ /* 0x008fe20008000000 */
[----:B------:R-:W-:Y:S01]  /*2100*/  UMOV UR4, UR6 ;  /* 0x0000000600047c82 */ /* 0x000fe20008000000 */
[----:B----4-:R-:W-:Y:S09]  /*2110*/  BRA.U UP2, `(.L_x_32) ;  /* 0xfffffffd02447547 */ /* 0x010ff2000b83ffff */
.L_x_26:
[----:B------:R-:W-:Y:S01]  /*2120*/  ULEA UR4, UR6, UR13, 0x3 ;  /* 0x0000000d06047291 */ /* 0x000fe2000f8e18ff */
[----:B-1----:R-:W-:Y:S01]  /*2130*/  SHF.L.U32 R0, R12, 0x1f, RZ ;  /* 0x0000001f0c007819 */ /* 0x002fe200000006ff */
[----:B------:R-:W-:Y:S01]  /*2140*/  @!P1 SYNCS.ARRIVE.TRANS64.A1T0 RZ, [UR13+0x178], RZ ;  /* 0x000178ffffff99a7 */ /* 0x000fe2000810000d */
[----:B------:R-:W-:-:S06]  /*2150*/  UISETP.GT.AND UP0, UPT, UR41, UR40, UPT ;  /* 0x000000282900728c */ /* 0x000fcc000bf04270 */
[----:B---3--:R1:W3:Y:S03]  /*2160*/  SYNCS.PHASECHK.TRANS64.TRYWAIT P0, [UR4+0xa0], R0 ;  /* 0x0000a000ff0075a7 */ /* 0x0082e60008001104 */
[----:B------:R-:W-:Y:S05]  /*2170*/  BRA.U !UP0, `(.L_x_33) ;  /* 0x0000000108c07547 */ /* 0x000fea000b800000 */
[----:B------:R-:W-:Y:S01]  /*2180*/  UIADD3 UR25, UPT, UPT, UR44, UR7, URZ ;  /* 0x000000072c197290 */ /* 0x000fe2000fffe0ff */
[----:B------:R-:W-:-:S11]  /*2190*/  UMOV UR4, UR6 ;  /* 0x0000000600047c82 */ /* 0x000fd60008000000 */
.L_x_39:
[----:B------:R-:W-:Y:S01]  /*21a0*/  ULEA UR9, UR4, UR13, 0x3 ;  /* 0x0000000d04097291 */ /* 0x000fe2000f8e18ff */
[----:B---3--:R-:W-:Y:S01]  /*21b0*/  @P3 MOV R2, 0x5000 ;  /* 0x0000500000023802 */ /* 0x008fe20000000f00 */
[----:B-1-34-:R-:W-:Y:S10]  /*21c0*/  @P0 BRA `(.L_x_34) ;  /* 0x00000000000c0947 */ /* 0x01aff40003800000 */
[----:B------:R-:W-:-:S04]  /*21d0*/  SHF.L.U32 R3, R12, 0x1f, RZ ;  /* 0x0000001f0c037819 */ /* 0x000fc800000006ff */
[----:B------:R-:W3:Y:S02]  /*21e0*/  SYNCS.PHASECHK.TRANS64.TRYWAIT P0, [UR9+0xa0], R3 ;  /* 0x0000a003ff0075a7 */ /* 0x000ee40008001109 */
[----:B---3--:R-:W-:Y:S05]  /*21f0*/  @!P0 BRA `(.L_x_35) ;  /* 0x0000006c00388947 */ /* 0x008fea0003800000 */
.L_x_34:
[----:B------:R3:W-:Y:S01]  /*2200*/  @P3 SYNCS.ARRIVE.TRANS64 RZ, [UR9], R2 ;  /* 0x00000002ffff39a7 */ /* 0x0007e20008000009 */
[----:B------:R-:W-:-:S04]  /*2210*/  ULOP3.LUT UR5, UR21, 0x2, URZ, 0xfc, !UPT ;  /* 0x0000000215057892 */ /* 0x000fc8000f8efcff */
[----:B------:R-:W-:-:S09]  /*2220*/  UISETP.NE.AND UP0, UPT, UR5, 0x2, UPT ;  /* 0x000000020500788c */ /* 0x000fd2000bf05270 */
[----:B------:R-:W-:Y:S05]  /*2230*/  BRA.U UP0, `(.L_x_36) ;  /* 0x0000000100047547 */ /* 0x000fea000b800000 */
[----:B--2---:R-:W-:Y:S05]  /*2240*/  BPT.TRAP 0x1 ;  /* 0x000000040000795c */ /* 0x004fea0000300000 */
.L_x_36:
[----:B------:R-:W-:Y:S04]  /*2250*/  BSSY.RECONVERGENT B0, `(.L_x_37) ;  /* 0x0000003000007945 */ /* 0x000fe80003800200 */
[----:B------:R-:W-:Y:S05]  /*2260*/  @!P2 BRA `(.L_x_38) ;  /* 0x000000000004a947 */ /* 0x000fea0003800000 */
[----:B--2---:R-:W-:Y:S05]  /*2270*/  BPT.TRAP 0x1 ;  /* 0x000000040000795c */ /* 0x004fea0000300000 */
.L_x_38:
[----:B--2---:R-:W-:Y:S05]  /*2280*/  BSYNC.RECONVERGENT B0 ;  /* 0x0000000000007941 */ /* 0x004fea0003800200 */
.L_x_37:
[----:B------:R-:W-:Y:S02]  /*2290*/  UIADD3 UR5, UPT, UPT, UR4, 0x1, URZ ;  /* 0x0000000104057890 */ /* 0x000fe4000fffe0ff */
[----:B------:R-:W-:Y:S02]  /*22a0*/  USHF.L.U32 UR10, UR7, 0x5, URZ ;  /* 0x00000005070a7899 */ /* 0x000fe400080006ff */
[----:B------:R-:W-:Y:S02]  /*22b0*/  UISETP.NE.AND UP0, UPT, UR5, 0x14, UPT ;  /* 0x000000140500788c */ /* 0x000fe4000bf05270 */
[----:B------:R-:W-:Y:S02]  /*22c0*/  UIADD3 UR7, UPT, UPT, UR7, 0x1, URZ ;  /* 0x0000000107077890 */ /* 0x000fe4000fffe0ff */
[----:B------:R-:W-:Y:S02]  /*22d0*/  USEL UR8, URZ, 0x1, UP0 ;  /* 0x00000001ff087887 */ /* 0x000fe40008000000 */
[----:B------:R-:W-:-:S02]  /*22e0*/  USEL UR6, UR5, URZ, UP0 ;  /* 0x000000ff05067287 */ /* 0x000fc40008000000 */
[----:B------:R-:W-:Y:S02]  /*22f0*/  UIADD3 UR22, UP0, UPT, UR26, 0x180, URZ ;  /* 0x000001801a167890 */ /* 0x000fe4000ff1e0ff */
[----:B------:R-:W-:Y:S01]  /*2300*/  LOP3.LUT R12, R12, UR8, RZ, 0x3c, !PT ;  /* 0x000000080c0c7c12 */ /* 0x000fe2000f8e3cff */
[----:B------:R-:W-:Y:S02]  /*2310*/  ULEA UR8, UR4, UR13, 0xd ;  /* 0x0000000d04087291 */ /* 0x000fe4000f8e68ff */
[----:B------:R-:W-:Y:S01]  /*2320*/  UIADD3 UR14, UP1, UPT, UR26, 0x80, URZ ;  /* 0x000000801a0e7890 */ /* 0x000fe2000ff3e0ff */
[----:B-1----:R-:W-:Y:S01]  /*2330*/  SHF.L.U32 R0, R12, 0x1f, RZ ;  /* 0x0000001f0c007819 */ /* 0x002fe200000006ff */
[----:B------:R-:W-:Y:S02]  /*2340*/  UIADD3.X UR23, UPT, UPT, URZ, UR27, URZ, UP0, !UPT ;  /* 0x0000001bff177290 */ /* 0x000fe400087fe4ff */
[----:B------:R-:W-:Y:S02]  /*2350*/  UISETP.NE.AND UP0, UPT, UR7, UR25, UPT ;  /* 0x000000190700728c */ /* 0x000fe4000bf05270 */
[----:B------:R-:W-:-:S02]  /*2360*/  ULEA UR5, UR6, UR13, 0x3 ;  /* 0x0000000d06057291 */ /* 0x000fc4000f8e18ff */
[----:B------:R-:W-:Y:S02]  /*2370*/  ULOP3.LUT UR9, UR9, 0xfefffff8, URZ, 0xc0, !UPT ;  /* 0xfefffff809097892 */ /* 0x000fe4000f8ec0ff */
[----:B------:R-:W-:Y:S02]  /*2380*/  ULEA UR16, UR4, UR30, 0xb ;  /* 0x0000001e04107291 */ /* 0x000fe4000f8e58ff */
[----:B------:R-:W-:Y:S02]  /*2390*/  UIADD3 UR8, UPT, UPT, UR8, 0x6600, URZ ;  /* 0x0000660008087890 */ /* 0x000fe4000fffe0ff */
[----:B------:R-:W-:Y:S01]  /*23a0*/  UIADD3.X UR15, UPT, UPT, URZ, UR27, URZ, UP1, !UPT ;  /* 0x0000001bff0f7290 */ /* 0x000fe20008ffe4ff */
[----:B------:R4:W1:Y:S01]  /*23b0*/  SYNCS.PHASECHK.TRANS64.TRYWAIT P0, [UR5+0xa0], R0 ;  /* 0x0000a000ff0075a7 */ /* 0x0008620008001105 */
[----:B------:R-:W-:Y:S01]  /*23c0*/  UPRMT UR4, URZ, 0x5410, UR24 ;  /* 0x00005410ff047896 */ /* 0x000fe20008000018 */
[----:B------:R-:W-:Y:S01]  /*23d0*/  UMOV UR32, 0x0 ;  /* 0x0000000000207882 */ /* 0x000fe20000000000 */
[----:B------:R-:W-:Y:S01]  /*23e0*/  UMOV UR33, 0x10000000 ;  /* 0x1000000000217882 */ /* 0x000fe20000000000 */
[----:B------:R-:W-:Y:S01]  /*23f0*/  UMOV UR11, UR35 ;  /* 0x00000023000b7c82 */ /* 0x000fe20008000000 */
[----:B------:R-:W-:Y:S01]  /*2400*/  UMOV UR12, UR36 ;  /* 0x00000024000c7c82 */ /* 0x000fe20008000000 */
[----:B------:R-:W-:Y:S01]  /*2410*/  UMOV UR20, UR36 ;  /* 0x0000002400147c82 */ /* 0x000fe20008000000 */
[----:B------:R-:W-:Y:S01]  /*2420*/  UMOV UR17, UR9 ;  /* 0x0000000900117c82 */ /* 0x000fe20008000000 */
[----:B------:R-:W-:Y:S01]  /*2430*/  UMOV UR18, UR10 ;  /* 0x0000000a00127c82 */ /* 0x000fe20008000000 */
[----:B------:R-:W-:Y:S01]  /*2440*/  UTMALDG.3D.2CTA [UR8], [UR14], desc[UR32] ;  /* 0x000020080e0075b4 */ /* 0x000fe20008211000 */
[----:B------:R2:W-:Y:S02]  /*2450*/  UTMALDG.3D.MULTICAST.2CTA [UR16], [UR22], UR4, desc[UR32] ;  /* 0x00002010160073b4 */ /* 0x0005e40008211804 */
[----:B--2---:R-:W-:Y:S01]  /*2460*/  UMOV UR4, UR6 ;  /* 0x0000000600047c82 */ /* 0x004fe20008000000 */
[----:B------:R-:W-:Y:S05]  /*2470*/  BRA.U UP0, `(.L_x_39) ;  /* 0xfffffffd00487547 */ /* 0x000fea000b83ffff */
.L_x_33:
[C---:B------:R-:W-:Y:S01]  /*2480*/  LEA R3, R11.reuse, UR13, 0x3 ;  /* 0x0000000d0b037c11 */ /* 0x040fe2000f8e18ff */
[----:B------:R-:W-:Y:S01]  /*2490*/  NOP ;  /* 0x0000000000007918 */ /* 0x000fe20000000000 */
[----:B-1--4-:R-:W-:Y:S02]  /*24a0*/  SHF.L.U32 R0, R10, 0x1f, RZ ;  /* 0x0000001f0a007819 */ /* 0x012fe400000006ff */
[----:B------:R-:W-:Y:S02]  /*24b0*/  LEA R5, R11, UR13, 0x4 ;  /* 0x0000000d0b057c11 */ /* 0x000fe4000f8e20ff */
[----:B---3--:R-:W1:Y:S02]  /*24c0*/  SYNCS.PHASECHK.TRANS64.TRYWAIT P0, [R3+URZ+0x180], R0 ;  /* 0x00018000030075a7 */ /* 0x008e6400080011ff */
[----:B-1----:R-:W-:Y:S05]  /*24d0*/  @!P0 BRA `(.L_x_40) ;  /* 0x0000006800988947 */ /* 0x002fea0003800000 */
.L_x_153:
[----:B------:R-:W3:Y:S01]  /*24e0*/  LDS.128 R4, [R5+0x210] ;  /* 0x0002100005047984 */ /* 0x000ee20000000c00 */
[----:B------:R-:W-:Y:S01]  /*24f0*/  UISETP.GE.AND UP0, UPT, UR42, 0x1, UPT ;  /* 0x000000012a00788c */ /* 0x000fe2000bf06270 */
[----:B------:R-:W-:Y:S01]  /*2500*/  @!PT LDS RZ, [RZ] ;  /* 0x00000000fffff984 */ /* 0x000fe20000000800 */
[----:B------:R-:W-:Y:S01]  /*2510*/  @!PT LDS RZ, [RZ] ;  /* 0x00000000fffff984 */ /* 0x000fe20000000800 */
[----:B------:R-:W-:Y:S01]  /*2520*/  @!PT LDS RZ, [RZ] ;  /* 0x00000000fffff984 */ /* 0x000fe20000000800 */
[----:B------:R-:W-:Y:S01]  /*2530*/  @!PT LDS RZ, [RZ] ;  /* 0x00000000fffff984 */ /* 0x000fe20000000800 */
[----:B------:R4:W-:Y:S06]  /*2540*/  MEMBAR.ALL.CTA ;  /* 0x0000000000007992 */ /* 0x0009ec0000008000 */
[----:B----4-:R-:W4:Y:S01]  /*2550*/  FENCE.VIEW.ASYNC.S ;  /* 0x00000000000073c6 */ /* 0x010f220000000000 */
[----:B---3--:R-:W-:-:S13]  /*2560*/  LOP3.LUT P0, RZ, R6, 0x1, RZ, 0xc0, !PT ;  /* 0x0000000106ff7812 */ /* 0x008fda000780c0ff */
[----:B----4-:R-:W-:Y:S01]  /*2570*/  VOTEU.ANY UP1, P0 ;  /* 0x0000000000ff7886 */ /* 0x010fe20000020100 */
[----:B------:R-:W-:-:S13]  /*2580*/  PLOP3.LUT P0, PT, PT, PT, UP1, 0x80, 0x8 ;  /* 0x000000000008781c */ /* 0x000fda0003f0f018 */
[----:B-1----:R-:W-:Y:S02]  /*2590*/  @P0 LOP3.LUT R0, R5, 0xffff, RZ, 0xc0, !PT ;  /* 0x0000ffff05000812 */ /* 0x002fe400078ec0ff */
[----:B------:R-:W-:Y:S02]  /*25a0*/  @P0 MOV R2, R4 ;  /* 0x0000000400020202 */ /* 0x000fe40000000f00 */
[----:B------:R-:W-:Y:S01]  /*25b0*/  @P0 R2UR UR5, R0 ;  /* 0x00000000000502ca */ /* 0x000fe200000e0000 */
[----:B------:R-:W-:Y:S01]  /*25c0*/  VIADD R0, R3, 0x190 ;  /* 0x0000019003007836 */ /* 0x000fe20000000000 */
[----:B------:R-:W-:Y:S02]  /*25d0*/  @P0 SHF.R.U32.HI R4, RZ, 0x10, R5 ;  /* 0x00000010ff040819 */ /* 0x000fe40000011605 */
[----:B------:R-:W-:Y:S02]  /*25e0*/  @P0 R2UR UR7, R2 ;  /* 0x00000000020702ca */ /* 0x000fe400000e0000 */
[----:B------:R-:W-:-:S02]  /*25f0*/  PRMT R0, RZ, 0x654, R0 ;  /* 0x00000654ff007816 */ /* 0x000fc40000000000 */
[----:B------:R-:W-:Y:S02]  /*2600*/  @P0 R2UR UR4, R4 ;  /* 0x00000000040402ca */ /* 0x000fe400000e0000 */
[----:B------:R1:W-:Y:S03]  /*2610*/  SYNCS.ARRIVE.TRANS64.RED.A1T0 RZ, [R0+URZ], RZ ;  /* 0x000000ff00ff79a7 */ /* 0x0003e600081004ff */
[----:B------:R-:W-:-:S04]  /*2620*/  @UP1 UMOV UR31, UR5 ;  /* 0x00000005001f1c82 */ /* 0x000fc80008000000 */
[----:B------:R-:W-:-:S04]  /*2630*/  @UP1 UMOV UR37, UR7 ;  /* 0x0000000700251c82 */ /* 0x000fc80008000000 */
[----:B------:R-:W-:Y:S01]  /*2640*/  @UP1 UMOV UR36, UR4 ;  /* 0x0000000400241c82 */ /* 0x000fe20008000000 */
[----:B------:R-:W-:Y:S05]  /*2650*/  BRA.U !UP0, `(.L_x_41) ;  /* 0x0000000108d47547 */ /* 0x000fea000b800000 */
[----:B------:R-:W2:Y:S01]  /*2660*/  LDCU.128 UR16, c[0x0][0xb10] ;  /* 0x00016200ff1077ac */ /* 0x000ea20008000c00 */
[----:B------:R-:W3:Y:S01]  /*2670*/  LDCU UR12, c[0x0][0xb20] ;  /* 0x00016400ff0c77ac */ /* 0x000ee20008000800 */
[----:B------:R-:W4:Y:S01]  /*2680*/  LDCU UR20, c[0x0][0xb0c] ;  /* 0x00016180ff1477ac */ /* 0x000f220008000800 */
[----:B------:R-:W1:Y:S01]  /*2690*/  LDCU.64 UR8, c[0x0][0xb28] ;  /* 0x00016500ff0877ac */ /* 0x000e620008000a00 */
[----:B------:R-:W-:Y:S02]  /*26a0*/  UISETP.NE.AND UP3, UPT, UR42, 0x1, UPT ;  /* 0x000000012a00788c */ /* 0x000fe4000bf65270 */
[----:B--2---:R-:W-:Y:S02]  /*26b0*/  UIMAD.WIDE.U32 UR10, UR38, UR19, URZ ;  /* 0x00000013260a72a5 */ /* 0x004fe4000f8e00ff */
[----:B------:R-:W-:Y:S02]  /*26c0*/  UIMAD.WIDE.U32 UR4, UR39, UR16, URZ ;  /* 0x00000010270472a5 */ /* 0x000fe4000f8e00ff */
[----:B------:R-:W-:-:S02]  /*26d0*/  UISETP.NE.AND UP0, UPT, UR18, 0x1, UPT ;  /* 0x000000011200788c */ /* 0x000fc4000bf05270 */
[----:B------:R-:W-:Y:S01]  /*26e0*/  UIMAD.WIDE.U32 UR22, UR31, UR19, URZ ;  /* 0x000000131f1672a5 */ /* 0x000fe2000f8e00ff */
[----:B------:R-:W-:Y:S02]  /*26f0*/  UMOV UR10, UR11 ;  /* 0x0000000b000a7c82 */ /* 0x000fe40008000000 */
[----:B------:R-:W-:Y:S01]  /*2700*/  UMOV UR4, UR5 ;  /* 0x0000000500047c82 */ /* 0x000fe20008000000 */
[----:B---3--:R-:W-:Y:S02]  /*2710*/  USHF.R.U32.HI UR10, URZ, UR12, UR10 ;  /* 0x0000000cff0a7299 */ /* 0x008fe4000801160a */
[----:B----4-:R-:W-:Y:S02]  /*2720*/  UISETP.NE.AND UP2, UPT, UR20, 0x1, UPT ;  /* 0x000000011400788c */ /* 0x010fe4000bf45270 */
[----:B------:R-:W-:Y:S02]  /*2730*/  USHF.R.U32.HI UR4, URZ, UR17, UR4 ;  /* 0x00000011ff047299 */ /* 0x000fe40008011604 */
[----:B------:R-:W-:-:S02]  /*2740*/  USEL UR5, UR38, UR10, !UP0 ;  /* 0x0000000a26057287 */ /* 0x000fc4000c000000 */
[----:B------:R-:W-:Y:S02]  /*2750*/  USEL UR7, UR39, UR4, !UP2 ;  /* 0x0000000427077287 */ /* 0x000fe4000d000000 */
[----:B-1----:R-:W-:Y:S01]  /*2760*/  UIMAD.WIDE.U32 UR10, UR5, UR8, URZ ;  /* 0x00000008050a72a5 */ /* 0x002fe2000f8e00ff */
[----:B------:R-:W-:Y:S01]  /*2770*/  UMOV UR4, UR23 ;  /* 0x0000001700047c82 */ /* 0x000fe20008000000 */
[----:B------:R-:W-:Y:S02]  /*2780*/  UIMAD.WIDE.U32 UR14, UR37, UR16, URZ ;  /* 0x00000010250e72a5 */ /* 0x000fe4000f8e00ff */
[----:B------:R-:W-:-:S03]  /*2790*/  UIMAD.WIDE.U32 UR22, UR7, UR8, URZ ;  /* 0x00000008071672a5 */ /* 0x000fc6000f8e00ff */
[----:B------:R-:W-:Y:S01]  /*27a0*/  UMOV UR10, UR11 ;  /* 0x0000000b000a7c82 */ /* 0x000fe20008000000 */
[----:B------:R-:W-:Y:S02]  /*27b0*/  USHF.R.U32.HI UR4, URZ, UR12, UR4 ;  /* 0x0000000cff047299 */ /* 0x000fe40008011604 */
[----:B------:R-:W-:Y:S01]  /*27c0*/  @UP3 USHF.R.U32.HI UR5, URZ, UR9, UR10 ;  /* 0x00000009ff053299 */ /* 0x000fe2000801160a */
[----:B------:R-:W-:Y:S01]  /*27d0*/  UMOV UR14, UR15 ;  /* 0x0000000f000e7c82 */ /* 0x000fe20008000000 */
[----:B------:R-:W-:Y:S01]  /*27e0*/  UMOV UR22, UR23 ;  /* 0x0000001700167c82 */ /* 0x000fe20008000000 */
[----:B------:R-:W-:Y:S02]  /*27f0*/  USHF.R.U32.HI UR17, URZ, UR17, UR14 ;  /* 0x00000011ff117299 */ /* 0x000fe4000801160e */
[----:B------:R-:W-:Y:S02]  /*2800*/  USEL UR4, UR31, UR4, !UP0 ;  /* 0x000000041f047287 */ /* 0x000fe4000c000000 */
[----:B------:R-:W-:-:S02]  /*2810*/  @UP3 USHF.R.U32.HI UR7, URZ, UR9, UR22 ;  /* 0x00000009ff073299 */ /* 0x000fc40008011616 */
[----:B------:R-:W-:Y:S02]  /*2820*/  UIMAD UR10, UR42, UR5, URZ ;  /* 0x000000052a0a72a4 */ /* 0x000fe4000f8e02ff */
[----:B------:R-:W-:Y:S02]  /*2830*/  USEL UR5, UR37, UR17, !UP2 ;  /* 0x0000001125057287 */ /* 0x000fe4000d000000 */
[----:B------:R-:W-:Y:S02]  /*2840*/  UIMAD UR12, UR42, UR7, URZ ;  /* 0x000000072a0c72a4 */ /* 0x000fe4000f8e02ff */
[----:B------:R-:W-:Y:S02]  /*2850*/  UISETP.GE.AND UP0, UPT, UR4, UR10, UPT ;  /* 0x0000000a0400728c */ /* 0x000fe4000bf06270 */
[----:B------:R-:W-:Y:S02]  /*2860*/  UIMAD.WIDE.U32 UR10, UR4, UR8, URZ ;  /* 0x00000008040a72a5 */ /* 0x000fe4000f8e00ff */
[----:B------:R-:W-:-:S02]  /*2870*/  UISETP.GE.OR UP0, UPT, UR5, UR12, UP0 ;  /* 0x0000000c0500728c */ /* 0x000fc40008706670 */
[----:B------:R-:W-:Y:S02]  /*2880*/  UIMAD.WIDE.U32 UR14, UR5, UR8, URZ ;  /* 0x00000008050e72a5 */ /* 0x000fe4000f8e00ff */
[----:B------:R-:W-:Y:S01]  /*2890*/  UIADD3 UR12, UPT, UPT, -UR5, URZ, URZ ;  /* 0x000000ff050c7290 */ /* 0x000fe2000fffe1ff */
[----:B------:R-:W-:Y:S01]  /*28a0*/  UMOV UR10, UR11 ;  /* 0x0000000b000a7c82 */ /* 0x000fe20008000000 */
[----:B------:R-:W-:Y:S02]  /*28b0*/  UIADD3 UR11, UPT, UPT, -UR4, URZ, URZ ;  /* 0x000000ff040b7290 */ /* 0x000fe4000fffe1ff */
[----:B------:R-:W-:-:S03]  /*28c0*/  USHF.R.U32.HI UR10, URZ, UR9, UR10 ;  /* 0x00000009ff0a7299 */ /* 0x000fc6000801160a */
[----:B------:R-:W-:Y:S01]  /*28d0*/  @!UP0 UMOV UR8, UR15 ;  /* 0x0000000f00088c82 */ /* 0x000fe20008000000 */
[----:B------:R-:W-:Y:S02]  /*28e0*/  UIMAD UR11, UR18, UR11, UR31 ;  /* 0x0000000b120b72a4 */ /* 0x000fe4000f8e021f */
[----:B------:R-:W-:Y:S02]  /*28f0*/  USEL UR10, UR4, UR10, !UP3 ;  /* 0x0000000a040a7287 */ /* 0x000fe4000d800000 */
[----:B------:R-:W-:Y:S02]  /*2900*/  @!UP0 USHF.R.U32.HI UR8, URZ, UR9, UR8 ;  /* 0x00000009ff088299 */ /* 0x000fe40008011608 */
[----:B------:R-:W-:Y:S02]  /*2910*/  UIADD3 UR9, UPT, UPT, -UR10, URZ, URZ ;  /* 0x000000ff0a097290 */ /* 0x000fe4000fffe1ff */
[----:B------:R-:W-:Y:S02]  /*2920*/  @!UP0 USEL UR8, UR5, UR8, !UP3 ;  /* 0x0000000805088287 */ /* 0x000fe4000d800000 */
[----:B------:R-:W-:-:S02]  /*2930*/  UIMAD UR9, UR42, UR9, UR4 ;  /* 0x000000092a0972a4 */ /* 0x000fc4000f8e0204 */
[----:B------:R-:W-:Y:S02]  /*2940*/  @!UP0 UIADD3 UR10, UPT, UPT, UR10, -UR8, URZ ;  /* 0x800000080a0a8290 */ /* 0x000fe4000fffe0ff */
[----:B------:R-:W-:Y:S02]  /*2950*/  @!UP0 UIMAD UR8, UR9, UR7, UR8 ;  /* 0x00000007090882a4 */ /* 0x000fe4000f8e0208 */
[----:B------:R-:W-:Y:S02]  /*2960*/  @!UP0 UIMAD UR4, UR42, UR10, UR5 ;  /* 0x0000000a2a0482a4 */ /* 0x000fe4000f8e0205 */
[----:B------:R-:W-:Y:S02]  /*2970*/  UIMAD UR7, UR20, UR12, UR37 ;  /* 0x0000000c140772a4 */ /* 0x000fe4000f8e0225 */
[----:B------:R-:W-:Y:S01]  /*2980*/  UIMAD UR31, UR4, UR18, UR11 ;  /* 0x00000012041f72a4 */ /* 0x000fe2000f8e020b */
[----:B------:R-:W-:Y:S02]  /*2990*/  @!UP0 UMOV UR5, UR8 ;  /* 0x0000000800058c82 */ /* 0x000fe40008000000 */
[----:B------:R-:W-:-:S12]  /*29a0*/  UIMAD UR37, UR5, UR20, UR7 ;  /* 0x00000014052572a4 */ /* 0x000fd8000f8e0207 */
.L_x_41:
[----:B------:R-:W3:Y:S02]  /*29b0*/  LDCU UR4, c[0x0][0xb30] ;  /* 0x00016600ff0477ac */ /* 0x000ee40008000800 */
[----:B---3--:R-:W-:-:S09]  /*29c0*/  UISETP.NE.AND UP0, UPT, UR4, 0x1, UPT ;  /* 0x000000010400788c */ /* 0x008fd2000bf05270 */
[----:B------:R-:W-:Y:S05]  /*29d0*/  BRA.U UP0, `(.L_x_42) ;  /* 0x0000000100447547 */ /* 0x000fea000b800000 */
[----:B------:R-:W3:Y:S01]  /*29e0*/  LDCU.128 UR16, c[0x0][0xb10] ;  /* 0x00016200ff1077ac */ /* 0x000ee20008000c00 */
[----:B------:R-:W4:Y:S01]  /*29f0*/  LDCU UR10, c[0x0][0xb0c] ;  /* 0x00016180ff0a77ac */ /* 0x000f220008000800 */
[----:B------:R-:W1:Y:S01]  /*2a00*/  LDCU UR7, c[0x0][0xb20] ;  /* 0x00016400ff0777ac */ /* 0x000e620008000800 */
[----:B---3--:R-:W-:Y:S02]  /*2a10*/  UIMAD.WIDE.U32 UR8, UR37, UR16, URZ ;  /* 0x00000010250872a5 */ /* 0x008fe4000f8e00ff */
[----:B------:R-:W-:Y:S02]  /*2a20*/  UIMAD.WIDE.U32 UR4, UR31, UR19, URZ ;  /* 0x000000131f0472a5 */ /* 0x000fe4000f8e00ff */
[----:B----4-:R-:W-:Y:S02]  /*2a30*/  UISETP.NE.AND UP2, UPT, UR10, 0x1, UPT ;  /* 0x000000010a00788c */ /* 0x010fe4000bf45270 */
[----:B------:R-:W-:Y:S01]  /*2a40*/  UISETP.NE.AND UP0, UPT, UR18, 0x1, UPT ;  /* 0x000000011200788c */ /* 0x000fe2000bf05270 */
[----:B------:R-:W-:-:S02]  /*2a50*/  UMOV UR8, UR9 ;  /* 0x0000000900087c82 */ /* 0x000fc40008000000 */
[----:B------:R-:W-:Y:S01]  /*2a60*/  UMOV UR4, UR5 ;  /* 0x0000000500047c82 */ /* 0x000fe20008000000 */
[----:B------:R-:W-:Y:S02]  /*2a70*/  USHF.R.U32.HI UR17, URZ, UR17, UR8 ;  /* 0x00000011ff117299 */ /* 0x000fe40008011608 */
[----:B-1----:R-:W-:Y:S02]  /*2a80*/  USHF.R.U32.HI UR4, URZ, UR7, UR4 ;  /* 0x00000007ff047299 */ /* 0x002fe40008011604 */
[----:B------:R-:W-:Y:S02]  /*2a90*/  USEL UR5, UR37, UR17, !UP2 ;  /* 0x0000001125057287 */ /* 0x000fe4000d000000 */
[----:B------:R-:W-:-:S04]  /*2aa0*/  USEL UR4, UR31, UR4, !UP0 ;  /* 0x000000041f047287 */ /* 0x000fc8000c000000 */
[----:B------:R-:W-:Y:S02]  /*2ab0*/  UIADD3 UR7, UPT, UPT, UR5, -UR4, URZ ;  /* 0x8000000405077290 */ /* 0x000fe4000fffe0ff */
[----:B------:R-:W-:Y:S02]  /*2ac0*/  UIADD3 UR4, UPT, UPT, -UR5, UR4, URZ ;  /* 0x0000000405047290 */ /* 0x000fe4000fffe1ff */
[----:B------:R-:W-:Y:S02]  /*2ad0*/  UIMAD UR31, UR7, UR18, UR31 ;  /* 0x00000012071f72a4 */ /* 0x000fe4000f8e021f */
[----:B------:R-:W-:-:S12]  /*2ae0*/  UIMAD UR37, UR4, UR10, UR37 ;  /* 0x0000000a042572a4 */ /* 0x000fd8000f8e0225 */
.L_x_42:
[----:B------:R-:W-:Y:S01]  /*2af0*/  VIADD R11, R11, 0x1 ;  /* 0x000000010b0b7836 */ /* 0x000fe20000000000 */
[----:B------:R-:W-:Y:S02]  /*2b00*/  R2UR UR5, R87 ;  /* 0x00000000570572ca */ /* 0x000fe400000e0000 */
[----:B------:R-:W-:Y:S02]  /*2b10*/  R2UR UR4, R86 ;  /* 0x00000000560472ca */ /* 0x000fe400000e0000 */
[C---:B------:R-:W-:Y:S02]  /*2b20*/  ISETP.NE.AND P0, PT, R11.reuse, 0x2, PT ;  /* 0x000000020b00780c */ /* 0x040fe40003f05270 */
[----:B------:R-:W-:Y:S02]  /*2b30*/  PLOP3.LUT P1, PT, PT, PT, PT, 0x80, 0x8 ;  /* 0x000000000008781c */ /* 0x000fe40003f2f070 */
[----:B------:R-:W-:Y:S02]  /*2b40*/  SEL R3, RZ, 0x1, P0 ;  /* 0x00000001ff037807 */ /* 0x000fe40000000000 */
[----:B------:R-:W-:-:S02]  /*2b50*/  SEL R11, R11, RZ, P0 ;  /* 0x000000ff0b0b7207 */ /* 0x000fc40000000000 */
[----:B------:R-:W-:Y:S01]  /*2b60*/  LOP3.LUT R10, R10, R3, RZ, 0x3c, !PT ;  /* 0x000000030a0a7212 */ /* 0x000fe200078e3cff */
[----:B------:R-:W-:Y:S02]  /*2b70*/  UIADD3 UR32, UPT, UPT, UR37, UR5, URZ ;  /* 0x0000000525207290 */ /* 0x000fe4000fffe0ff */
[----:B------:R-:W-:Y:S01]  /*2b80*/  UIADD3 UR33, UPT, UPT, UR31, UR4, URZ ;  /* 0x000000041f217290 */ /* 0x000fe2000fffe0ff */
[----:B------:R-:W-:Y:S11]  /*2b90*/  BRA.U UP1, `(.L_x_43) ;  /* 0xfffffff101387547 */ /* 0x000ff6000b83ffff */
[----:B------:R-:W-:Y:S01]  /*2ba0*/  UIADD3 UR13, UPT, UPT, UR13, 0xa0, URZ ;  /* 0x000000a00d0d7890 */ /* 0x000fe2000fffe0ff */
[----:B------:R-:W-:-:S03]  /*2bb0*/  SHF.L.U32 R3, R12, 0x1f, RZ ;  /* 0x0000001f0c037819 */ /* 0x000fc600000006ff */
[----:B------:R-:W-:-:S09]  /*2bc0*/  ULEA UR4, UR6, UR13, 0x3 ;  /* 0x0000000d06047291 */ /* 0x000fd2000f8e18ff */
[----:B------:R-:W3:Y:S02]  /*2bd0*/  SYNCS.PHASECHK.TRANS64.TRYWAIT P0, [UR4], R3 ;  /* 0x00000003ff0075a7 */ /* 0x000ee40008001104 */
[----:B---3--:R-:W-:Y:S05]  /*2be0*/  @!P0 BRA `(.L_x_44) ;  /* 0x0000006000e88947 */ /* 0x008fea0003800000 */
.L_x_155:
[----:B------:R-:W-:-:S04]  /*2bf0*/  UIADD3 UR4, UPT, UPT, UR6, 0x1, URZ ;  /* 0x0000000106047890 */ /* 0x000fc8000fffe0ff */
[----:B------:R-:W-:-:S04]  /*2c00*/  UISETP.NE.AND UP0, UPT, UR4, 0x14, UPT ;  /* 0x000000140400788c */ /* 0x000fc8000bf05270 */
[----:B------:R-:W-:Y:S02]  /*2c10*/  USEL UR6, URZ, 0x1, UP0 ;  /* 0x00000001ff067887 */ /* 0x000fe40008000000 */
[----:B------:R-:W-:-:S04]  /*2c20*/  USEL UR4, UR4, URZ, UP0 ;  /* 0x000000ff04047287 */ /* 0x000fc80008000000 */
[----:B------:R-:W-:Y:S01]  /*2c30*/  ULEA UR5, UR4, UR13, 0x3 ;  /* 0x0000000d04057291 */ /* 0x000fe2000f8e18ff */
[----:B------:R-:W-:-:S04]  /*2c40*/  LOP3.LUT R2, R12, UR6, RZ, 0x3c, !PT ;  /* 0x000000060c027c12 */ /* 0x000fc8000f8e3cff */
[----:B-1----:R-:W-:-:S04]  /*2c50*/  SHF.L.U32 R3, R2, 0x1f, RZ ;  /* 0x0000001f02037819 */ /* 0x002fc800000006ff */
[----:B------:R-:W1:Y:S02]  /*2c60*/  SYNCS.PHASECHK.TRANS64.TRYWAIT P0, [UR5], R3 ;  /* 0x00000003ff0075a7 */ /* 0x000e640008001105 */
[----:B-1----:R-:W-:Y:S05]  /*2c70*/  @!P0 BRA `(.L_x_45) ;  /* 0x0000006000dc8947 */ /* 0x002fea0003800000 */
.L_x_157:
        /* <DEDUP_REMOVED lines=9> */
.L_x_159:
        /* <DEDUP_REMOVED lines=9> */
.L_x_161:
        /* <DEDUP_REMOVED lines=9> */
.L_x_163:
        /* <DEDUP_REMOVED lines=9> */
.L_x_165:
        /* <DEDUP_REMOVED lines=9> */
.L_x_167:
        /* <DEDUP_REMOVED lines=9> */
.L_x_169:
        /* <DEDUP_REMOVED lines=9> */
.L_x_171:
        /* <DEDUP_REMOVED lines=9> */
.L_x_173:
        /* <DEDUP_REMOVED lines=9> */
.L_x_175:
        /* <DEDUP_REMOVED lines=9> */
.L_x_177:
        /* <DEDUP_REMOVED lines=9> */
.L_x_179:
        /* <DEDUP_REMOVED lines=9> */
.L_x_181:
        /* <DEDUP_REMOVED lines=9> */
.L_x_183:
        /* <DEDUP_REMOVED lines=9> */
.L_x_185:
        /* <DEDUP_REMOVED lines=9> */
.L_x_187:
        /* <DEDUP_REMOVED lines=9> */
.L_x_189:
        /* <DEDUP_REMOVED lines=9> */
.L_x_191:
[----:B------:R-:W-:-:S04]  /*3610*/  UIADD3 UR4, UPT, UPT, UR4, 0x1, URZ ;  /* 0x0000000104047890 */ /* 0x000fc8000fffe0ff */
[----:B------:R-:W-:-:S04]  /*3620*/  UISETP.NE.AND UP0, UPT, UR4, 0x14, UPT ;  /* 0x000000140400788c */ /* 0x000fc8000bf05270 */
[----:B------:R-:W-:Y:S02]  /*3630*/  USEL UR5, URZ, 0x1, UP0 ;  /* 0x00000001ff057887 */ /* 0x000fe40008000000 */
[----:B------:R-:W-:-:S04]  /*3640*/  USEL UR4, UR4, URZ, UP0 ;  /* 0x000000ff04047287 */ /* 0x000fc80008000000 */
[----:B------:R-:W-:Y:S01]  /*3650*/  ULEA UR4, UR4, UR13, 0x3 ;  /* 0x0000000d04047291 */ /* 0x000fe2000f8e18ff */
[----:B-1----:R-:W-:-:S04]  /*3660*/  LOP3.LUT R3, R2, UR5, RZ, 0x3c, !PT ;  /* 0x0000000502037c12 */ /* 0x002fc8000f8e3cff */
[----:B------:R-:W-:Y:S01]  /*3670*/  SHF.L.U32 R3, R3, 0x1f, RZ ;  /* 0x0000001f03037819 */ /* 0x000fe200000006ff */
[----:B------:R-:W-:-:S07]  /*3680*/  IMAD.U32 R0, RZ, RZ, UR4 ;  /* 0x00000004ff007e24 */ /* 0x000fce000f8e00ff */
.L_x_63:
[----:B-1----:R1:W3:Y:S02]  /*3690*/  SYNCS.PHASECHK.TRANS64.TRYWAIT P0, [R0+URZ], R3 ;  /* 0x00000003000075a7 */ /* 0x0022e400080011ff */
[----:B---3--:R-:W-:Y:S05]  /*36a0*/  @!P0 NANOSLEEP.SYNCS 0x989680 ;  /* 0x009896800000895d */ /* 0x008fea0003900000 */
[----:B------:R-:W3:Y:S02]  /*36b0*/  @!P0 SYNCS.PHASECHK.TRANS64 P0, [R0+URZ], R3 ;  /* 0x00000003000085a7 */ /* 0x000ee400080010ff */
[----:B--23--:R-:W-:Y:S05]  /*36c0*/  @P0 EXIT ;  /* 0x000000000000094d */ /* 0x00cfea0003800000 */
[----:B------:R-:W-:Y:S05]  /*36d0*/  BRA `(.L_x_63) ;  /* 0xfffffffc00ec7947 */ /* 0x000fea000383ffff */
.L_x_23:
[----:B------:R-:W2:Y:S02]  /*36e0*/  S2UR UR4, SR_CgaCtaId ;  /* 0x00000000000479c3 */ /* 0x000ea40000008800 */
[----:B--2---:R-:W-:-:S04]  /*36f0*/  UISETP.NE.AND UP0, UPT, UR4, URZ, UPT ;  /* 0x000000ff0400728c */ /* 0x004fc8000bf05270 */
[----:B------:R-:W-:-:S09]  /*3700*/  UISETP.NE.OR UP0, UPT, UR20, 0x1, UP0 ;  /* 0x000000011400788c */ /* 0x000fd20008705670 */
[----:B------:R-:W-:Y:S05]  /*3710*/  BRA.U UP0, `(.L_x_64) ;  /* 0x00000005004c7547 */ /* 0x000fea000b800000 */
[----:B------:R-:W2:Y:S01]  /*3720*/  S2UR UR5, SR_CgaCtaId ;  /* 0x00000000000579c3 */ /* 0x000ea20000008800 */
[----:B------:R-:W-:Y:S01]  /*3730*/  UMOV UR4, 0x400 ;  /* 0x0000040000047882 */ /* 0x000fe20000000000 */
[----:B------:R-:W-:Y:S01]  /*3740*/  ISETP.GE.U32.AND P2, PT, R3, 0x4, PT ;  /* 0x000000040300780c */ /* 0x000fe20003f46070 */
[----:B------:R-:W-:Y:S01]  /*3750*/  IMAD.MOV.U32 R12, RZ, RZ, 0x1 ;  /* 0x00000001ff0c7424 */ /* 0x000fe200078e00ff */
[----:B------:R-:W-:Y:S02]  /*3760*/  CS2R R10, SRZ ;  /* 0x00000000000a7805 */ /* 0x000fe4000001ff00 */
[----:B------:R-:W-:Y:S01]  /*3770*/  CS2R R8, SRZ ;  /* 0x0000000000087805 */ /* 0x000fe2000001ff00 */
[----:B--2---:R-:W-:-:S03]  /*3780*/  ULEA UR6, UR5, UR4, 0x18 ;  /* 0x0000000405067291 */ /* 0x004fc6000f8ec0ff */
[----:B------:R-:W-:-:S09]  /*3790*/  UMOV UR5, URZ ;  /* 0x000000ff00057c82 */ /* 0x000fd20008000000 */
.L_x_68:
[----:B------:R-:W-:Y:S02]  /*37a0*/  LEA R0, R8, UR6, 0x3 ;  /* 0x0000000608007c11 */ /* 0x000fe4000f8e18ff */
[----:B------:R-:W-:-:S03]  /*37b0*/  SHF.L.U32 R5, R9, 0x1f, RZ ;  /* 0x0000001f09057819 */ /* 0x000fc600000006ff */
[----:B------:R-:W-:Y:S01]  /*37c0*/  VIADD R4, R0, 0x1f0 ;  /* 0x000001f000047836 */ /* 0x000fe20000000000 */
[----:B------:R-:W2:Y:S02]  /*37d0*/  SYNCS.PHASECHK.TRANS64.TRYWAIT P0, [R0+URZ+0x1e0], R5 ;  /* 0x0001e005000075a7 */ /* 0x000ea400080011ff */
[----:B--2---:R-:W-:Y:S05]  /*37e0*/  @!P0 BRA `(.L_x_65) ;  /* 0x0000005c00b08947 */ /* 0x004fea0003800000 */
.L_x_192:
[----:B------:R-:W-:Y:S01]  /*37f0*/  ULEA UR4, UR5, UR6, 0x3 ;  /* 0x0000000605047291 */ /* 0x000fe2000f8e18ff */
[----:B------:R-:W-:Y:S01]  /*3800*/  PRMT R4, RZ, 0x654, R4 ;  /* 0x00000654ff047816 */ /* 0x000fe20000000004 */
[----:B--2---:R-:W-:Y:S01]  /*3810*/  @!P2 IMAD.MOV.U32 R5, RZ, RZ, 0x10 ;  /* 0x00000010ff05a424 */ /* 0x004fe200078e00ff */
[----:B------:R-:W-:Y:S01]  /*3820*/  SHF.L.U32 R7, R12, 0x1f, RZ ;  /* 0x0000001f0c077819 */ /* 0x000fe200000006ff */
[----:B------:R-:W-:Y:S01]  /*3830*/  UIADD3 UR7, UPT, UPT, UR4, 0x180, URZ ;  /* 0x0000018004077890 */ /* 0x000fe2000fffe0ff */
[----:B------:R2:W-:Y:S05]  /*3840*/  SYNCS.ARRIVE.TRANS64.RED.A1T0 RZ, [R4+URZ], RZ ;  /* 0x000000ff04ff79a7 */ /* 0x0005ea00081004ff */
[----:B------:R-:W-:Y:S01]  /*3850*/  IMAD.U32 R0, RZ, RZ, UR7 ;  /* 0x00000007ff007e24 */ /* 0x000fe2000f8e00ff */
[----:B------:R-:W3:Y:S04]  /*3860*/  SYNCS.PHASECHK.TRANS64.TRYWAIT P0, [UR4+0x190], R7 ;  /* 0x00019007ff0075a7 */ /* 0x000ee80008001104 */
[----:B------:R-:W-:Y:S01]  /*3870*/  PRMT R13, R3, 0x654, R0 ;  /* 0x00000654030d7816 */ /* 0x000fe20000000000 */
[----:B--23--:R-:W-:Y:S06]  /*3880*/  @!P0 BRA `(.L_x_66) ;  /* 0x0000005c009c8947 */ /* 0x00cfec0003800000 */
.L_x_194:
[----:B------:R-:W-:Y:S01]  /*3890*/  ULEA UR8, UR5, UR6, 0x4 ;  /* 0x0000000605087291 */ /* 0x000fe2000f8e20ff */
[----:B------:R-:W-:Y:S01]  /*38a0*/  SEL R2, R13, R2, !P2 ;  /* 0x000000020d027207 */ /* 0x000fe20005000000 */
[----:B------:R-:W-:Y:S01]  /*38b0*/  UIADD3 UR9, UPT, UPT, UR4, 0x180, URZ ;  /* 0x0000018004097890 */ /* 0x000fe2000fffe0ff */
[----:B--2---:R-:W-:Y:S01]  /*38c0*/  LEA R0, R11, UR6, 0x3 ;  /* 0x000000060b007c11 */ /* 0x004fe2000f8e18ff */
[----:B------:R-:W-:Y:S01]  /*38d0*/  UIADD3 UR8, UPT, UPT, UR8, 0x210, URZ ;  /* 0x0000021008087890 */ /* 0x000fe2000fffe0ff */
[----:B------:R2:W-:Y:S01]  /*38e0*/  @!P2 SYNCS.ARRIVE.TRANS64.RED RZ, [R2+URZ], R5 ;  /* 0x0000000502ffa9a7 */ /* 0x0005e200080004ff */
[----:B------:R-:W-:Y:S01]  /*38f0*/  UIADD3 UR4, UPT, UPT, UR5, 0x1, URZ ;  /* 0x0000000105047890 */ /* 0x000fe2000fffe0ff */
[----:B------:R-:W-:-:S03]  /*3900*/  VIADD R8, R8, 0x1 ;  /* 0x0000000108087836 */ /* 0x000fc60000000000 */
[----:B------:R-:W-:Y:S02]  /*3910*/  UISETP.NE.AND UP0, UPT, UR4, 0x2, UPT ;  /* 0x000000020400788c */ /* 0x000fe4000bf05270 */
[----:B------:R-:W-:Y:S01]  /*3920*/  ISETP.NE.AND P0, PT, R8, 0x2, PT ;  /* 0x000000020800780c */ /* 0x000fe20003f05270 */
[----:B------:R-:W-:Y:S06]  /*3930*/  UGETNEXTWORKID.BROADCAST [UR8], [UR9] ;  /* 0x00000000080073ca */ /* 0x000fec0008000100 */
[----:B------:R-:W-:Y:S02]  /*3940*/  USEL UR7, URZ, 0x1, UP0 ;  /* 0x00000001ff077887 */ /* 0x000fe40008000000 */
[----:B------:R-:W-:-:S04]  /*3950*/  USEL UR5, UR4, URZ, UP0 ;  /* 0x000000ff04057287 */ /* 0x000fc80008000000 */
[----:B------:R-:W-:Y:S02]  /*3960*/  LOP3.LUT R12, R12, UR7, RZ, 0x3c, !PT ;  /* 0x000000070c0c7c12 */ /* 0x000fe4000f8e3cff */
[----:B--2---:R-:W-:-:S04]  /*3970*/  SHF.L.U32 R5, R10, 0x1f, RZ ;  /* 0x0000001f0a057819 */ /* 0x004fc800000006ff */
[----:B------:R-:W2:Y:S02]  /*3980*/  SYNCS.PHASECHK.TRANS64.TRYWAIT P1, [R0+URZ+0x180], R5 ;  /* 0x00018005000075a7 */ /* 0x000ea400080211ff */
[----:B--2---:R-:W-:Y:S05]  /*3990*/  @!P1 BRA `(.L_x_67) ;  /* 0x0000005c00709947 */ /* 0x004fea0003800000 */
.L_x_195:
[C---:B------:R-:W-:Y:S01]  /*39a0*/  LEA R4, R11.reuse, UR6, 0x4 ;  /* 0x000000060b047c11 */ /* 0x040fe2000f8e20ff */
[----:B--2---:R-:W-:Y:S01]  /*39b0*/  VIADD R0, R0, 0x190 ;  /* 0x0000019000007836 */ /* 0x004fe20000000000 */
[----:B------:R-:W-:Y:S01]  /*39c0*/  SEL R8, R8, RZ, P0 ;  /* 0x000000ff08087207 */ /* 0x000fe20000000000 */
[----:B------:R-:W-:-:S03]  /*39d0*/  VIADD R11, R11, 0x1 ;  /* 0x000000010b0b7836 */ /* 0x000fc60000000000 */
[----:B------:R-:W2:Y:S01]  /*39e0*/  LDS.128 R4, [R4+0x210] ;  /* 0x0002100004047984 */ /* 0x000ea20000000c00 */
[----:B------:R-:W-:Y:S02]  /*39f0*/  PRMT R0, RZ, 0x654, R0 ;  /* 0x00000654ff007816 */ /* 0x000fe40000000000 */
[C---:B------:R-:W-:Y:S01]  /*3a00*/  ISETP.NE.AND P1, PT, R11.reuse, 0x2, PT ;  /* 0x000000020b00780c */ /* 0x040fe20003f25270 */
[----:B------:R-:W-:Y:S01]  /*3a10*/  @!PT LDS RZ, [RZ] ;  /* 0x00000000fffff984 */ /* 0x000fe20000000800 */
[----:B------:R-:W-:Y:S01]  /*3a20*/  @!PT LDS RZ, [RZ] ;  /* 0x00000000fffff984 */ /* 0x000fe20000000800 */
[----:B------:R-:W-:Y:S01]  /*3a30*/  @!PT LDS RZ, [RZ] ;  /* 0x00000000fffff984 */ /* 0x000fe20000000800 */
[----:B------:R-:W-:Y:S01]  /*3a40*/  @!PT LDS RZ, [RZ] ;  /* 0x00000000fffff984 */ /* 0x000fe20000000800 */
[----:B------:R3:W-:Y:S06]  /*3a50*/  MEMBAR.ALL.CTA ;  /* 0x0000000000007992 */ /* 0x0007ec0000008000 */
[----:B---3--:R-:W3:Y:S01]  /*3a60*/  FENCE.VIEW.ASYNC.S ;  /* 0x00000000000073c6 */ /* 0x008ee20000000000 */
[----:B------:R-:W-:Y:S01]  /*3a70*/  SEL R11, R11, RZ, P1 ;  /* 0x000000ff0b0b7207 */ /* 0x000fe20000800000 */
[----:B---3--:R3:W-:Y:S01]  /*3a80*/  SYNCS.ARRIVE.TRANS64.RED.A1T0 RZ, [R0+URZ], RZ ;  /* 0x000000ff00ff79a7 */ /* 0x0087e200081004ff */
[----:B--2---:R-:W-:-:S02]  /*3a90*/  LOP3.LUT P3, RZ, R6, 0x1, RZ, 0xc0, !PT ;  /* 0x0000000106ff7812 */ /* 0x004fc4000786c0ff */
[----:B------:R-:W-:-:S04]  /*3aa0*/  SEL R5, RZ, 0x1, P1 ;  /* 0x00000001ff057807 */ /* 0x000fc80000800000 */
[----:B------:R-:W-:Y:S02]  /*3ab0*/  LOP3.LUT R10, R10, R5, RZ, 0x3c, !PT ;  /* 0x000000050a0a7212 */ /* 0x000fe400078e3cff */
[----:B---3--:R-:W-:-:S04]  /*3ac0*/  SEL R0, RZ, 0x1, P0 ;  /* 0x00000001ff007807 */ /* 0x008fc80000000000 */
[----:B------:R-:W-:Y:S01]  /*3ad0*/  LOP3.LUT R9, R9, R0, RZ, 0x3c, !PT ;  /* 0x0000000009097212 */ /* 0x000fe200078e3cff */
[----:B------:R-:W-:Y:S06]  /*3ae0*/  @P3 BRA `(.L_x_68) ;  /* 0xfffffffc002c3947 */ /* 0x000fec000383ffff */
[----:B------:R-:W-:Y:S01]  /*3af0*/  ULEA UR4, UR5, UR6, 0x3 ;  /* 0x0000000605047291 */ /* 0x000fe2000f8e18ff */
[----:B------:R-:W-:-:S08]  /*3b00*/  SHF.L.U32 R3, R12, 0x1f, RZ ;  /* 0x0000001f0c037819 */ /* 0x000fd000000006ff */
[----:B------:R-:W2:Y:S02]  /*3b10*/  SYNCS.PHASECHK.TRANS64 P0, [UR4+0x190], R3 ;  /* 0x00019003ff0075a7 */ /* 0x000ea40008001004 */
[----:B--2---:R-:W-:Y:S05]  /*3b20*/  @P0 BRA `(.L_x_69) ;  /* 0x0000000000080947 */ /* 0x004fea0003800000 */
[----:B------:R-:W2:Y:S02]  /*3b30*/  SYNCS.PHASECHK.TRANS64.TRYWAIT P0, [UR4+0x190], R3 ;  /* 0x00019003ff0075a7 */ /* 0x000ea40008001104 */
[----:B--2---:R-:W-:Y:S05]  /*3b40*/  @!P0 BRA `(.L_x_70) ;  /* 0x0000005c00188947 */ /* 0x004fea0003800000 */
.L_x_69:
[----:B------:R-:W-:-:S04]  /*3b50*/  UIADD3 UR7, UPT, UPT, UR5, 0x1, URZ ;  /* 0x0000000105077890 */ /* 0x000fc8000fffe0ff */
[----:B------:R-:W-:-:S04]  /*3b60*/  UISETP.NE.AND UP0, UPT, UR7, 0x2, UPT ;  /* 0x000000020700788c */ /* 0x000fc8000bf05270 */
[----:B------:R-:W-:Y:S02]  /*3b70*/  USEL UR8, URZ, 0x1, UP0 ;  /* 0x00000001ff087887 */ /* 0x000fe40008000000 */
[----:B------:R-:W-:-:S04]  /*3b80*/  USEL UR7, UR7, URZ, UP0 ;  /* 0x000000ff07077287 */ /* 0x000fc80008000000 */
[----:B------:R-:W-:Y:S01]  /*3b90*/  ULEA UR7, UR7, UR6, 0x3 ;  /* 0x0000000607077291 */ /* 0x000fe2000f8e18ff */
[----:B--2---:R-:W-:-:S04]  /*3ba0*/  LOP3.LUT R3, R12, UR8, RZ, 0x3c, !PT ;  /* 0x000000080c037c12 */ /* 0x004fc8000f8e3cff */
[----:B------:R-:W-:-:S04]  /*3bb0*/  SHF.L.U32 R0, R3, 0x1f, RZ ;  /* 0x0000001f03007819 */ /* 0x000fc800000006ff */
[----:B------:R-:W2:Y:S02]  /*3bc0*/  SYNCS.PHASECHK.TRANS64 P0, [UR7+0x190], R0 ;  /* 0x00019000ff0075a7 */ /* 0x000ea40008001007 */
[----:B-12---:R-:W-:Y:S05]  /*3bd0*/  @P0 EXIT ;  /* 0x000000000000094d */ /* 0x006fea0003800000 */
[----:B------:R-:W-:Y:S02]  /*3be0*/  SHF.L.U32 R3, R3, 0x1f, RZ ;  /* 0x0000001f03037819 */ /* 0x000fe400000006ff */
[----:B------:R-:W-:-:S07]  /*3bf0*/  MOV R0, UR7 ;  /* 0x0000000700007c02 */ /* 0x000fce0008000f00 */
.L_x_71:
[----:B-1----:R1:W2:Y:S02]  /*3c00*/  SYNCS.PHASECHK.TRANS64.TRYWAIT P0, [R0+URZ+0x190], R3 ;  /* 0x00019003000075a7 */ /* 0x0022a400080011ff */
[----:B--2---:R-:W-:Y:S05]  /*3c10*/  @!P0 NANOSLEEP.SYNCS 0x989680 ;  /* 0x009896800000895d */ /* 0x004fea0003900000 */
[----:B------:R-:W2:Y:S02]  /*3c20*/  @!P0 SYNCS.PHASECHK.TRANS64 P0, [R0+URZ+0x190], R3 ;  /* 0x00019003000085a7 */ /* 0x000ea400080010ff */
[----:B--2---:R-:W-:Y:S05]  /*3c30*/  @P0 EXIT ;  /* 0x000000000000094d */ /* 0x004fea0003800000 */
[----:B------:R-:W-:Y:S05]  /*3c40*/  BRA `(.L_x_71) ;  /* 0xfffffffc00ec7947 */ /* 0x000fea000383ffff */
.L_x_64:
[----:B------:R-:W-:Y:S05]  /*3c50*/  BRA.U UP5, `(.L_x_72) ;  /* 0x0000001105a47547 */ /* 0x000fea000b800000 */
[----:B------:R-:W2:Y:S01]  /*3c60*/  S2UR UR7, SR_CgaCtaId ;  /* 0x00000000000779c3 */ /* 0x000ea20000008800 */
[----:B------:R-:W-:Y:S01]  /*3c70*/  UMOV UR4, 0x40 ;  /* 0x0000004000047882 */ /* 0x000fe20000000000 */
[----:B------:R-:W-:Y:S01]  /*3c80*/  NOP ;  /* 0x0000000000007918 */ /* 0x000fe20000000000 */
[----:B------:R-:W-:Y:S01]  /*3c90*/  UMOV UR6, 0x400 ;  /* 0x0000040000067882 */ /* 0x000fe20000000000 */
[----:B--2---:R-:W-:Y:S02]  /*3ca0*/  ULEA UR5, UR7, UR4, 0x18 ;  /* 0x0000000407057291 */ /* 0x004fe4000f8ec0ff */
[----:B------:R-:W-:-:S07]  /*3cb0*/  ULEA UR6, UR7, UR6, 0x18 ;  /* 0x0000000607067291 */ /* 0x000fce000f8ec0ff */
[----:B------:R-:W2:Y:S02]  /*3cc0*/  LDS.U8 R3, [UR5+0x1c] ;  /* 0x00001c05ff037984 */ /* 0x000ea40008000000 */
[----:B--2---:R-:W-:-:S13]  /*3cd0*/  ISETP.NE.AND P0, PT, R3, RZ, PT ;  /* 0x000000ff0300720c */ /* 0x004fda0003f05270 */
[----:B------:R-:W-:Y:S05]  /*3ce0*/  @P0 BRA `(.L_x_73) ;  /* 0x0000000400080947 */ /* 0x000fea0003800000 */
[----:B------:R-:W-:Y:S02]  /*3cf0*/  UISETP.NE.U32.AND UP1, UPT, UR34, 0x1, UPT ;  /* 0x000000012200788c */ /* 0x000fe4000bf25070 */
[----:B------:R-:W-:-:S07]  /*3d00*/  UIADD3 UR7, UPT, UPT, UR5, 0x8, URZ ;  /* 0x0000000805077890 */ /* 0x000fce000fffe0ff */
[----:B------:R-:W-:Y:S05]  /*3d10*/  BRA.U !UP1, `(.L_x_74) ;  /* 0x00000001099c7547 */ /* 0x000fea000b800000 */
[----:B------:R-:W-:Y:S01]  /*3d20*/  ELECT P0, URZ, PT ;  /* 0x0000000000ff782f */ /* 0x000fe20003800000 */
[----:B------:R-:W-:-:S12]  /*3d30*/  BSSY B0, `(.L_x_74) ;  /* 0x0000025000007945 */ /* 0x000fd80003800000 */
[----:B------:R-:W-:Y:S05]  /*3d40*/  @!P0 BRA `(.L_x_75) ;  /* 0x00000000008c8947 */ /* 0x000fea0003800000 */
[----:B------:R-:W-:-:S05]  /*3d50*/  UMOV UR4, 0x10 ;  /* 0x0000001000047882 */ /* 0x000fca0000000000 */
[----:B------:R-:W-:Y:S04]  /*3d60*/  DEPBAR.LE SB2, 0x36 ;  /* 0x0000ad800000791a */ /* 0x000fe80000000000 */
[----:B------:R-:W2:Y:S02]  /*3d70*/  UTCATOMSWS.2CTA.FIND_AND_SET.ALIGN UP0, UR4, UR4 ;  /* 0x00000004000475e3 */ /* 0x000ea40008200800 */
[----:B--2---:R-:W-:Y:S01]  /*3d80*/  MOV R10, UR4 ;  /* 0x00000004000a7c02 */ /* 0x004fe20008000f00 */
[----:B------:R-:W-:Y:S06]  /*3d90*/  BRA.U UP0, `(.L_x_76) ;  /* 0x0000000100187547 */ /* 0x000fec000b800000 */
.L_x_77:
[----:B------:R-:W-:Y:S05]  /*3da0*/  NANOSLEEP 0x64 ;  /* 0x000000640000795d */ /* 0x000fea0003800000 */
[----:B------:R-:W-:-:S05]  /*3db0*/  UMOV UR4, 0x10 ;  /* 0x0000001000047882 */ /* 0x000fca0000000000 */
[----:B------:R-:W-:Y:S04]  /*3dc0*/  DEPBAR.LE SB2, 0x36 ;  /* 0x0000ad800000791a */ /* 0x000fe80000000000 */
[----:B------:R-:W2:Y:S02]  /*3dd0*/  UTCATOMSWS.2CTA.FIND_AND_SET.ALIGN UP0, UR4, UR4 ;  /* 0x00000004000475e3 */ /* 0x000ea40008200800 */
[----:B--2---:R-:W-:Y:S01]  /*3de0*/  MOV R10, UR4 ;  /* 0x00000004000a7c02 */ /* 0x004fe20008000f00 */
[----:B------:R-:W-:Y:S05]  /*3df0*/  BRA.U !UP0, `(.L_x_77) ;  /* 0xfffffffd08e87547 */ /* 0x000fea000b83ffff */
.L_x_76:
[----:B------:R-:W2:Y:S01]  /*3e00*/  LDS R6, [UR5+0x10] ;  /* 0x00001005ff067984 */ /* 0x000ea20008000800 */
[----:B------:R-:W-:Y:S01]  /*3e10*/  IMAD.U32 R3, RZ, RZ, UR6 ;  /* 0x00000006ff037e24 */ /* 0x000fe2000f8e00ff */
[----:B------:R-:W-:-:S03]  /*3e20*/  MOV R4, UR37 ;  /* 0x0000002500047c02 */ /* 0x000fc60008000f00 */
[----:B------:R-:W-:Y:S01]  /*3e30*/  VIADD R3, R3, 0x230 ;  /* 0x0000023003037836 */ /* 0x000fe20000000000 */
[----:B--2---:R-:W-:-:S04]  /*3e40*/  SHF.L.U32 R6, R6, 0x1f, RZ ;  /* 0x0000001f06067819 */ /* 0x004fc800000006ff */
[----:B------:R-:W2:Y:S02]  /*3e50*/  SYNCS.PHASECHK.TRANS64.TRYWAIT P0, [UR5+0x8], R6 ;  /* 0x00000806ff0075a7 */ /* 0x000ea40008001105 */
[----:B--2---:R-:W-:Y:S05]  /*3e60*/  @P0 BRA `(.L_x_78) ;  /* 0x0000000000080947 */ /* 0x004fea0003800000 */
[----:B------:R-:W2:Y:S02]  /*3e70*/  SYNCS.PHASECHK.TRANS64.TRYWAIT P0, [UR5+0x8], R6 ;  /* 0x00000806ff0075a7 */ /* 0x000ea40008001105 */
[----:B--2---:R-:W-:Y:S05]  /*3e80*/  @!P0 BRA `(.L_x_79) ;  /* 0x0000005800608947 */ /* 0x004fea0003800000 */
.L_x_78:
[----:B------:R-:W-:Y:S01]  /*3e90*/  PRMT R4, R4, 0x654, R3 ;  /* 0x0000065404047816 */ /* 0x000fe20000000003 */
[----:B------:R-:W-:Y:S01]  /*3ea0*/  HFMA2 R3, -RZ, RZ, 0, 5.9604644775390625e-08 ;  /* 0x00000001ff037431 */ /* 0x000fe200000001ff */
[----:B------:R-:W-:Y:S01]  /*3eb0*/  UPRMT UR4, UR37, 0x654, UR7 ;  /* 0x0000065425047896 */ /* 0x000fe20008000007 */
[----:B------:R-:W-:Y:S02]  /*3ec0*/  IMAD.MOV.U32 R7, RZ, RZ, 0xffff ;  /* 0x0000ffffff077424 */ /* 0x000fe400078e00ff */
[----:B--2---:R-:W-:Y:S02]  /*3ed0*/  IMAD.MOV.U32 R6, RZ, RZ, 0x4 ;  /* 0x00000004ff067424 */ /* 0x004fe400078e00ff */
[----:B------:R-:W-:Y:S01]  /*3ee0*/  IMAD.SHL.U32 R9, R10, 0x20, RZ ;  /* 0x000000200a097824 */ /* 0x000fe200078e00ff */
[----:B------:R-:W-:Y:S02]  /*3ef0*/  MOV R5, UR4 ;  /* 0x0000000400057c02 */ /* 0x000fe40008000f00 */
[-C--:B------:R-:W-:Y:S01]  /*3f00*/  SHF.L.U32 R8, R7, R10.reuse, RZ ;  /* 0x0000000a07087219 */ /* 0x080fe200000006ff */
[----:B------:R2:W-:Y:S01]  /*3f10*/  SYNCS.ARRIVE.TRANS64.RED RZ, [UR4], R6 ;  /* 0x00000006ffff79a7 */ /* 0x0005e20008000404 */
[----:B------:R-:W-:Y:S01]  /*3f20*/  SHF.L.U32 R7, R3, R10, RZ ;  /* 0x0000000a03077219 */ /* 0x000fe200000006ff */
[----:B------:R2:W-:Y:S04]  /*3f30*/  STS [UR6+0x230], R9 ;  /* 0x00023009ff007988 */ /* 0x0005e80008000806 */
[----:B------:R2:W-:Y:S04]  /*3f40*/  STAS [R4.64], R10 ;  /* 0x0000000a04007dbd */ /* 0x0005e8000c0008ff */
[----:B------:R2:W-:Y:S04]  /*3f50*/  ATOMS.OR RZ, [UR5+0x14], R8 ;  /* 0x00001408ffff798c */ /* 0x0005e8000b000005 */
[----:B------:R2:W-:Y:S04]  /*3f60*/  ATOMS.OR RZ, [UR5+0x18], R7 ;  /* 0x00001807ffff798c */ /* 0x0005e8000b000005 */
[----:B------:R2:W-:Y:S02]  /*3f70*/  ATOMS.XOR RZ, [UR5+0x10], R3 ;  /* 0x00001003ffff798c */ /* 0x0005e4000b800005 */
.L_x_75:
[----:B-1----:R-:W-:Y:S05]  /*3f80*/  BSYNC B0 ;  /* 0x0000000000007941 */ /* 0x002fea0003800000 */
.L_x_74:
[----:B------:R-:W-:Y:S05]  /*3f90*/  BRA.U UP1, `(.L_x_80) ;  /* 0x00000001016c7547 */ /* 0x000fea000b800000 */
[----:B------:R-:W-:-:S03]  /*3fa0*/  UMOV UR4, 0xffffffff ;  /* 0xffffffff00047882 */ /* 0x000fc60000000000 */
[----:B------:R-:W-:Y:S05]  /*3fb0*/  BRA.DIV UR4, `(.L_x_81) ;  /* 0x0000005a042c7947 */ /* 0x000fea000b800000 */
[----:B------:R-:W-:-:S13]  /*3fc0*/  ELECT P0, URZ, PT ;  /* 0x0000000000ff782f */ /* 0x000fda0003800000 */
.L_x_199:
[----:B------:R-:W-:Y:S05]  /*3fd0*/  @!P0 BRA `(.L_x_80) ;  /* 0x00000000005c8947 */ /* 0x000fea0003800000 */
[----:B--2---:R-:W2:Y:S02]  /*3fe0*/  LDS R4, [UR5+0x10] ;  /* 0x00001005ff047984 */ /* 0x004ea40008000800 */
[----:B--2---:R-:W-:-:S04]  /*3ff0*/  SHF.L.U32 R4, R4, 0x1f, RZ ;  /* 0x0000001f04047819 */ /* 0x004fc800000006ff */
[----:B------:R-:W2:Y:S02]  /*4000*/  SYNCS.PHASECHK.TRANS64.TRYWAIT P0, [UR5+0x8], R4 ;  /* 0x00000804ff0075a7 */ /* 0x000ea40008001105 */
[----:B--2---:R-:W-:Y:S05]  /*4010*/  @P0 BRA `(.L_x_82) ;  /* 0x0000000000080947 */ /* 0x004fea0003800000 */
[----:B------:R-:W2:Y:S02]  /*4020*/  SYNCS.PHASECHK.TRANS64.TRYWAIT P0, [UR5+0x8], R4 ;  /* 0x00000804ff0075a7 */ /* 0x000ea40008001105 */
[----:B--2---:R-:W-:Y:S05]  /*4030*/  @!P0 BRA `(.L_x_83) ;  /* 0x0000005800308947 */ /* 0x004fea0003800000 */
.L_x_82:
[----:B------:R-:W3:Y:S01]  /*4040*/  LDS R6, [UR6+0x230] ;  /* 0x00023006ff067984 */ /* 0x000ee20008000800 */
[----:B--2---:R-:W-:Y:S02]  /*4050*/  HFMA2 R3, -RZ, RZ, 0, 5.9604644775390625e-08 ;  /* 0x00000001ff037431 */ /* 0x004fe400000001ff */
[----:B------:R-:W-:Y:S01]  /*4060*/  IMAD.MOV.U32 R4, RZ, RZ, 0xffff ;  /* 0x0000ffffff047424 */ /* 0x000fe200078e00ff */
[----:B------:R-:W-:Y:S01]  /*4070*/  UPRMT UR4, UR37, 0x654, UR7 ;  /* 0x0000065425047896 */ /* 0x000fe20008000007 */
[----:B---3--:R-:W-:-:S03]  /*4080*/  IMAD.SHL.U32 R5, R6, 0x20, RZ ;  /* 0x0000002006057824 */ /* 0x008fc600078e00ff */
[-C--:B------:R-:W-:Y:S02]  /*4090*/  SHF.L.U32 R4, R4, R6.reuse, RZ ;  /* 0x0000000604047219 */ /* 0x080fe400000006ff */
[----:B------:R-:W-:Y:S01]  /*40a0*/  SHF.L.U32 R6, R3, R6, RZ ;  /* 0x0000000603067219 */ /* 0x000fe200000006ff */
[----:B------:R3:W-:Y:S04]  /*40b0*/  STS [UR6+0x230], R5 ;  /* 0x00023005ff007988 */ /* 0x0007e80008000806 */
[----:B------:R3:W-:Y:S04]  /*40c0*/  ATOMS.OR RZ, [UR5+0x14], R4 ;  /* 0x00001404ffff798c */ /* 0x0007e8000b000005 */
[----:B------:R3:W-:Y:S01]  /*40d0*/  ATOMS.OR RZ, [UR5+0x18], R6 ;  /* 0x00001806ffff798c */ /* 0x0007e2000b000005 */
[----:B------:R-:W-:Y:S03]  /*40e0*/  SYNCS.ARRIVE.TRANS64.RED.A1T0 RZ, [UR4], RZ ;  /* 0x000000ffffff79a7 */ /* 0x000fe60008100404 */
[----:B------:R3:W-:Y:S01]  /*40f0*/  ATOMS.XOR RZ, [UR5+0x10], R3 ;  /* 0x00001003ffff798c */ /* 0x0007e2000b800005 */
[----:B------:R-:W-:Y:S05]  /*4100*/  BRA `(.L_x_80) ;  /* 0x0000000000107947 */ /* 0x000fea0003800000 */
.L_x_73:
[----:B------:R-:W-:Y:S02]  /*4110*/  MOV R3, 0xffffffff ;  /* 0xffffffff00037802 */ /* 0x000fe40000000f00 */
[----:B------:R-:W-:-:S03]  /*4120*/  MOV R4, 0x4150 ;  /* 0x0000415000047802 */ /* 0x000fc60000000f00 */
[----:B------:R2:W-:Y:S04]  /*4130*/  STS [UR6+0x230], R3 ;  /* 0x00023003ff007988 */ /* 0x0005e80008000806 */
[----:B-12--5:R-:W-:Y:S05]  /*4140*/  CALL.REL.NOINC `($__internal_1_$__cuda_sm10x_tcgen05_guardrail_trap_phase_invalid_during_alloc) ;  /* 0x0000005c00907944 */ /* 0x026fea0003c00000 */
.L_x_80:
[----:B------:R-:W-:Y:S05]  /*4150*/  WARPSYNC.ALL ;  /* 0x0000000000007948 */ /* 0x000fea0003800000 */
[----:B------:R-:W4:Y:S01]  /*4160*/  S2UR UR4, SR_CgaCtaId ;  /* 0x00000000000479c3 */ /* 0x000f220000008800 */
[----:B------:R-:W-:Y:S01]  /*4170*/  UMOV UR17, 0x400 ;  /* 0x0000040000117882 */ /* 0x000fe20000000000 */
[----:B------:R-:W-:-:S06]  /*4180*/  NOP ;  /* 0x0000000000007918 */ /* 0x000fcc0000000000 */
[----:B------:R-:W-:Y:S06]  /*4190*/  BAR.ARV 0x6, 0xa0 ;  /* 0x0182800000007b1d */ /* 0x000fec0000002000 */
[----:B------:R-:W1:Y:S01]  /*41a0*/  LDCU UR6, c[0x0][0x38c] ;  /* 0x00007180ff0677ac */ /* 0x000e620008000800 */
[----:B------:R-:W-:Y:S01]  /*41b0*/  LOP3.LUT R0, R0, 0xffff, RZ, 0xc0, !PT ;  /* 0x0000ffff00007812 */ /* 0x000fe200078ec0ff */
[----:B--2---:R-:W-:Y:S01]  /*41c0*/  IMAD.MOV.U32 R9, RZ, RZ, 0x1 ;  /* 0x00000001ff097424 */ /* 0x004fe200078e00ff */
[----:B------:R-:W-:Y:S01]  /*41d0*/  LOP3.LUT R2, R2, 0xffff, RZ, 0xc0, !PT ;  /* 0x0000ffff02027812 */ /* 0x000fe200078ec0ff */
[----:B------:R-:W-:Y:S01]  /*41e0*/  IMAD.MOV.U32 R8, RZ, RZ, RZ ;  /* 0x000000ffff087224 */ /* 0x000fe200078e00ff */
[----:B------:R-:W-:Y:S01]  /*41f0*/  R2UR UR30, R0 ;  /* 0x00000000001e72ca */ /* 0x000fe200000e0000 */
[----:B------:R-:W-:Y:S01]  /*4200*/  UMOV UR24, URZ ;  /* 0x000000ff00187c82 */ /* 0x000fe20008000000 */
[----:B------:R-:W-:Y:S01]  /*4210*/  R2UR UR20, R2 ;  /* 0x00000000021472ca */ /* 0x000fe200000e0000 */
[----:B------:R-:W-:Y:S01]  /*4220*/  UMOV UR15, URZ ;  /* 0x000000ff000f7c82 */ /* 0x000fe20008000000 */
[----:B------:R-:W-:Y:S01]  /*4230*/  UMOV UR14, URZ ;  /* 0x000000ff000e7c82 */ /* 0x000fe20008000000 */
[----:B----4-:R-:W-:-:S02]  /*4240*/  ULEA UR17, UR4, UR17, 0x18 ;  /* 0x0000001104117291 */ /* 0x010fc4000f8ec0ff */
[----:B------:R-:W-:Y:S02]  /*4250*/  UISETP.NE.AND UP3, UPT, UR34, URZ, UPT ;  /* 0x000000ff2200728c */ /* 0x000fe4000bf65270 */
[----:B------:R-:W-:Y:S02]  /*4260*/  UIADD3 UR5, UPT, UPT, UR17, 0x6600, URZ ;  /* 0x0000660011057890 */ /* 0x000fe4000fffe0ff */
[----:B------:R-:W-:Y:S02]  /*4270*/  UIADD3 UR4, UPT, UPT, UR17, 0x2e600, URZ ;  /* 0x0002e60011047890 */ /* 0x000fe4000fffe0ff */
[----:B-1----:R-:W-:Y:S01]  /*4280*/  UIADD3 UR6, UPT, UPT, UR6, 0x1f, URZ ;  /* 0x0000001f06067890 */ /* 0x002fe2000fffe0ff */
[----:B---3--:R-:W1:Y:S01]  /*4290*/  LDS R3, [UR17+0x230] ;  /* 0x00023011ff037984 */ /* 0x008e620008000800 */
[----:B------:R-:W-:Y:S02]  /*42a0*/  USHF.R.U32.HI UR5, URZ, 0x4, UR5 ;  /* 0x00000004ff057899 */ /* 0x000fe40008011605 */
[----:B------:R-:W-:-:S02]  /*42b0*/  USHF.R.S32.HI UR25, URZ, 0x1f, UR6 ;  /* 0x0000001fff197899 */ /* 0x000fc40008011406 */
[----:B------:R-:W-:Y:S02]  /*42c0*/  USHF.R.U32.HI UR4, URZ, 0x4, UR4 ;  /* 0x00000004ff047899 */ /* 0x000fe40008011604 */
[----:B------:R-:W-:Y:S02]  /*42d0*/  ULEA.HI UR25, UR25, UR6, URZ, 0x5 ;  /* 0x0000000619197291 */ /* 0x000fe4000f8f28ff */
[----:B------:R-:W-:Y:S02]  /*42e0*/  ULOP3.LUT UR5, UR5, 0x3fff, URZ, 0xc0, !UPT ;  /* 0x00003fff05057892 */ /* 0x000fe4000f8ec0ff */
[----:B------:R-:W-:Y:S02]  /*42f0*/  USHF.R.S32.HI UR25, URZ, 0x5, UR25 ;  /* 0x00000005ff197899 */ /* 0x000fe40008011419 */
[----:B------:R-:W-:Y:S02]  /*4300*/  ULOP3.LUT UR22, UR4, 0x3fff, URZ, 0xc0, !UPT ;  /* 0x00003fff04167892 */ /* 0x000fe4000f8ec0ff */
[----:B------:R-:W-:-:S02]  /*4310*/  UISETP.LT.AND UP0, UPT, UR25, 0x1, UPT ;  /* 0x000000011900788c */ /* 0x000fc4000bf01270 */
[----:B------:R-:W-:Y:S02]  /*4320*/  ULOP3.LUT UR21, UR5, 0x10000, URZ, 0xfc, !UPT ;  /* 0x0001000005157892 */ /* 0x000fe4000f8efcff */
[----:B------:R-:W-:Y:S02]  /*4330*/  ULOP3.LUT UR22, UR22, 0x10000, URZ, 0xfc, !UPT ;  /* 0x0001000016167892 */ /* 0x000fe4000f8efcff */
[----:B------:R-:W-:Y:S01]  /*4340*/  USEL UR31, UR25, 0x1, !UP0 ;  /* 0x00000001191f7887 */ /* 0x000fe2000c000000 */
[----:B------:R-:W-:Y:S01]  /*4350*/  UMOV UR28, 0x0 ;  /* 0x00000000001c7882 */ /* 0x000fe20000000000 */
[----:B------:R-:W-:Y:S01]  /*4360*/  UMOV UR29, 0x10100010 ;  /* 0x10100010001d7882 */ /* 0x000fe20000000000 */
[----:B------:R-:W-:Y:S01]  /*4370*/  UMOV UR26, 0x0 ;  /* 0x00000000001a7882 */ /* 0x000fe20000000000 */
[----:B------:R-:W-:Y:S01]  /*4380*/  UMOV UR27, 0x10100010 ;  /* 0x10100010001b7882 */ /* 0x000fe20000000000 */
[----:B-1----:R-:W-:Y:S02]  /*4390*/  R2UR UR32, R3 ;  /* 0x00000000032072ca */ /* 0x002fe400000e0000 */
[----:B------:R-:W-:-:S13]  /*43a0*/  CS2R R2, SRZ ;  /* 0x0000000000027805 */ /* 0x000fda000001ff00 */
.L_x_91:
[C---:B------:R-:W-:Y:S02]  /*43b0*/  LEA R0, R8.reuse, UR17, 0x3 ;  /* 0x0000001108007c11 */ /* 0x040fe4000f8e18ff */
[----:B------:R-:W-:Y:S02]  /*43c0*/  SHF.L.U32 R5, R3, 0x1f, RZ ;  /* 0x0000001f03057819 */ /* 0x000fe400000006ff */
[----:B------:R-:W-:Y:S02]  /*43d0*/  LEA R4, R8, UR17, 0x4 ;  /* 0x0000001108047c11 */ /* 0x000fe4000f8e20ff */
[----:B------:R-:W1:Y:S02]  /*43e0*/  SYNCS.PHASECHK.TRANS64.TRYWAIT P0, [R0+URZ+0x180], R5 ;  /* 0x00018005000075a7 */ /* 0x000e6400080011ff */
[----:B-1-3--:R-:W-:Y:S05]  /*43f0*/  @!P0 BRA `(.L_x_84) ;  /* 0x0000005400588947 */ /* 0x00afea0003800000 */
.L_x_200:
[----:B-1----:R-:W1:Y:S01]  /*4400*/  LDS.128 R4, [R4+0x210] ;  /* 0x0002100004047984 */ /* 0x002e620000000c00 */
[----:B------:R-:W-:Y:S02]  /*4410*/  VIADD R0, R0, 0x190 ;  /* 0x0000019000007836 */ /* 0x000fe40000000000 */
[----:B------:R-:W-:Y:S01]  /*4420*/  VIADD R8, R8, 0x1 ;  /* 0x0000000108087836 */ /* 0x000fe20000000000 */
[----:B------:R-:W-:Y:S01]  /*4430*/  @!PT LDS RZ, [RZ] ;  /* 0x00000000fffff984 */ /* 0x000fe20000000800 */
[----:B------:R-:W-:Y:S01]  /*4440*/  @!PT LDS RZ, [RZ] ;  /* 0x00000000fffff984 */ /* 0x000fe20000000800 */
[----:B------:R-:W-:Y:S01]  /*4450*/  @!PT LDS RZ, [RZ] ;  /* 0x00000000fffff984 */ /* 0x000fe20000000800 */
[----:B------:R-:W-:Y:S01]  /*4460*/  @!PT LDS RZ, [RZ] ;  /* 0x00000000fffff984 */ /* 0x000fe20000000800 */
[----:B------:R2:W-:Y:S06]  /*4470*/  MEMBAR.ALL.CTA ;  /* 0x0000000000007992 */ /* 0x0005ec0000008000 */
[----:B--2---:R-:W2:Y:S01]  /*4480*/  FENCE.VIEW.ASYNC.S ;  /* 0x00000000000073c6 */ /* 0x004ea20000000000 */
[----:B------:R-:W-:-:S04]  /*4490*/  PRMT R0, RZ, 0x654, R0 ;  /* 0x00000654ff007816 */ /* 0x000fc80000000000 */
[----:B--2---:R2:W-:Y:S01]  /*44a0*/  SYNCS.ARRIVE.TRANS64.RED.A1T0 RZ, [R0+URZ], RZ ;  /* 0x000000ff00ff79a7 */ /* 0x0045e200081004ff */
[----:B-1----:R-:W-:Y:S01]  /*44b0*/  LOP3.LUT P1, RZ, R6, 0x1, RZ, 0xc0, !PT ;  /* 0x0000000106ff7812 */ /* 0x002fe2000782c0ff */
[----:B--2---:R-:W-:-:S12]  /*44c0*/  BRA.U UP3, `(.L_x_85) ;  /* 0x0000000103e07547 */ /* 0x004fd8000b800000 */
[----:B------:R-:W1:Y:S01]  /*44d0*/  LDCU UR4, c[0x0][0x38c] ;  /* 0x00007180ff0477ac */ /* 0x000e620008000800 */
[----:B------:R-:W-:Y:S02]  /*44e0*/  PLOP3.LUT P2, PT, PT, PT, PT, 0x80, 0x8 ;  /* 0x000000000008781c */ /* 0x000fe40003f4f070 */
[----:B------:R-:W-:Y:S01]  /*44f0*/  SHF.L.U32 R5, R9, 0x1f, RZ ;  /* 0x0000001f09057819 */ /* 0x000fe200000006ff */
[----:B------:R-:W-:Y:S02]  /*4500*/  ULEA UR23, UR24, UR17, 0x3 ;  /* 0x0000001118177291 */ /* 0x000fe4000f8e18ff */
[----:B------:R-:W-:Y:S02]  /*4510*/  ULEA UR18, UR24, UR32, 0x6 ;  /* 0x0000002018127291 */ /* 0x000fe4000f8e30ff */
[----:B-1----:R-:W-:-:S06]  /*4520*/  UISETP.GE.AND UP0, UPT, UR4, 0x1, UPT ;  /* 0x000000010400788c */ /* 0x002fcc000bf06270 */
[----:B------:R-:W-:-:S05]  /*4530*/  PLOP3.LUT P0, PT, PT, PT, UP0, 0x80, 0x8 ;  /* 0x000000000008781c */ /* 0x000fca0003f0f008 */
[----:B------:R-:W-:-:S08]  /*4540*/  @UP0 ULEA UR4, UR15, UR17, 0x3 ;  /* 0x000000110f040291 */ /* 0x000fd0000f8e18ff */
[----:B------:R-:W-:-:S04]  /*4550*/  @P0 SHF.L.U32 R0, R2, 0x1f, RZ ;  /* 0x0000001f02000819 */ /* 0x000fc800000006ff */
[----:B------:R1:W2:Y:S01]  /*4560*/  @P0 SYNCS.PHASECHK.TRANS64.TRYWAIT P2, [UR4], R0 ;  /* 0x00000000ff0005a7 */ /* 0x0002a20008041104 */
[----:B------:R-:W3:Y:S02]  /*4570*/  SYNCS.PHASECHK.TRANS64.TRYWAIT P0, [UR23+0x1c0], R5 ;  /* 0x0001c005ff0075a7 */ /* 0x000ee40008001117 */
[----:B-123--:R-:W-:Y:S05]  /*4580*/  @!P0 BRA `(.L_x_86) ;  /* 0x0000005400088947 */ /* 0x00efea0003800000 */
.L_x_202:
[----:B------:R-:W-:Y:S01]  /*4590*/  UMOV UR19, UR14 ;  /* 0x0000000e00137c82 */ /* 0x000fe20008000000 */
[----:B------:R-:W-:Y:S05]  /*45a0*/  BRA.U !UP0, `(.L_x_87) ;  /* 0x0000000108987547 */ /* 0x000fea000b800000 */
[----:B------:R-:W-:Y:S02]  /*45b0*/  UIADD3 UR19, UPT, UPT, UR31, UR14, URZ ;  /* 0x0000000e1f137290 */ /* 0x000fe4000fffe0ff */
[----:B------:R-:W-:Y:S01]  /*45c0*/  UPLOP3.LUT UP2, UPT, UPT, UPT, UPT, 0x40, 0x4 ;  /* 0x000000000004789c */ /* 0x000fe20003f4e870 */
[----:B------:R-:W-:Y:S01]  /*45d0*/  UMOV UR16, UR25 ;  /* 0x0000001900107c82 */ /* 0x000fe20008000000 */
[----:B------:R-:W-:-:S09]  /*45e0*/  UMOV UR6, UR15 ;  /* 0x0000000f00067c82 */ /* 0x000fd20008000000 */
.L_x_90:
[----:B--2---:R-:W-:Y:S01]  /*45f0*/  ULEA UR5, UR6, UR17, 0x3 ;  /* 0x0000001106057291 */ /* 0x004fe2000f8e18ff */
[----:B---3--:R-:W-:Y:S11]  /*4600*/  @P2 BRA `(.L_x_88) ;  /* 0x00000000000c2947 */ /* 0x008ff60003800000 */
[----:B-1----:R-:W-:Y:S04]  /*4610*/  SHF.L.U32 R5, R2, 0x1f, RZ ;  /* 0x0000001f02057819 */ /* 0x002fe800000006ff */
[----:B------:R-:W1:Y:S02]  /*4620*/  SYNCS.PHASECHK.TRANS64.TRYWAIT P0, [UR5], R5 ;  /* 0x00000005ff0075a7 */ /* 0x000e640008001105 */
[----:B-1----:R-:W-:Y:S05]  /*4630*/  @!P0 BRA `(.L_x_89) ;  /* 0x0000005000f48947 */ /* 0x002fea0003800000 */
.L_x_88:
[----:B------:R-:W-:Y:S01]  /*4640*/  UISETP.NE.AND UP0, UPT, UR16, 0x1, UPT ;  /* 0x000000011000788c */ /* 0x000fe2000bf05270 */
[----:B------:R-:W-:Y:S01]  /*4650*/  PLOP3.LUT P2, PT, PT, PT, PT, 0x80, 0x8 ;  /* 0x000000000008781c */ /* 0x000fe20003f4f070 */
[----:B------:R-:W-:Y:S02]  /*4660*/  UIADD3 UR4, UPT, UPT, UR6, 0x1, URZ ;  /* 0x0000000106047890 */ /* 0x000fe4000fffe0ff */
[----:B------:R-:W-:Y:S02]  /*4670*/  ULEA UR12, UR6, UR22, 0x7 ;  /* 0x00000016060c7291 */ /* 0x000fe4000f8e38ff */
[----:B------:R-:W-:Y:S01]  /*4680*/  UISETP.NE.AND UP1, UPT, UR4, 0x14, UPT ;  /* 0x000000140400788c */ /* 0x000fe2000bf25270 */
[----:B------:R-:W-:Y:S01]  /*4690*/  PLOP3.LUT P0, PT, PT, PT, UP0, 0x80, 0x8 ;  /* 0x000000000008781c */ /* 0x000fe20003f0f008 */
[----:B------:R-:W-:Y:S02]  /*46a0*/  UIADD3 UR10, UPT, UPT, UR12, 0x2, URZ ;  /* 0x000000020c0a7890 */ /* 0x000fe4000fffe0ff */
[----:B------:R-:W-:Y:S02]  /*46b0*/  USEL UR7, URZ, 0x1, UP1 ;  /* 0x00000001ff077887 */ /* 0x000fe40008800000 */
[----:B------:R-:W-:Y:S02]  /*46c0*/  USEL UR15, UR4, URZ, UP1 ;  /* 0x000000ff040f7287 */ /* 0x000fe40008800000 */
[----:B------:R-:W-:Y:S02]  /*46d0*/  UIADD3 UR14, UPT, UPT, UR14, 0x1, URZ ;  /* 0x000000010e0e7890 */ /* 0x000fe4000fffe0ff */
[----:B------:R-:W-:Y:S01]  /*46e0*/  @UP0 ULEA UR4, UR15, UR17, 0x3 ;  /* 0x000000110f040291 */ /* 0x000fe2000f8e18ff */
[----:B------:R-:W-:Y:S01]  /*46f0*/  LOP3.LUT R2, R2, UR7, RZ, 0x3c, !PT ;  /* 0x0000000702027c12 */ /* 0x000fe2000f8e3cff */
[----:B------:R-:W-:Y:S01]  /*4700*/  UIADD3 UR7, UPT, UPT, UR5, 0xa0, URZ ;  /* 0x000000a005077890 */ /* 0x000fe2000fffe0ff */
[----:B------:R-:W-:Y:S02]  /*4710*/  UMOV UR13, 0x80004020 ;  /* 0x80004020000d7882 */ /* 0x000fe40000000000 */
[----:B-1----:R-:W-:Y:S01]  /*4720*/  @P0 SHF.L.U32 R0, R2, 0x1f, RZ ;  /* 0x0000001f02000819 */ /* 0x002fe200000006ff */
[----:B------:R-:W-:Y:S01]  /*4730*/  UMOV UR5, 0x80004020 ;  /* 0x8000402000057882 */ /* 0x000fe20000000000 */
[----:B------:R-:W-:Y:S01]  /*4740*/  UMOV UR11, 0x80004020 ;  /* 0x80004020000b7882 */ /* 0x000fe20000000000 */
[----:B------:R-:W-:Y:S01]  /*4750*/  UMOV UR9, 0x80004020 ;  /* 0x8000402000097882 */ /* 0x000fe20000000000 */
[----:B------:R2:W3:Y:S01]  /*4760*/  @P0 SYNCS.PHASECHK.TRANS64.TRYWAIT P2, [UR4], R0 ;  /* 0x00000000ff0005a7 */ /* 0x0004e20008041104 */
[----:B------:R-:W-:Y:S02]  /*4770*/  ULEA UR4, UR6, UR21, 0x9 ;  /* 0x0000001506047291 */ /* 0x000fe4000f8e48ff */
[----:B------:R-:W-:Y:S02]  /*4780*/  UISETP.NE.AND UP0, UPT, UR14, UR19, UPT ;  /* 0x000000130e00728c */ /* 0x000fe4000bf05270 */
[----:B------:R-:W-:Y:S02]  /*4790*/  UIADD3 UR8, UPT, UPT, UR4, 0x2, URZ ;  /* 0x0000000204087890 */ /* 0x000fe4000fffe0ff */
[----:B------:R-:W-:Y:S01]  /*47a0*/  UIADD3 UR16, UPT, UPT, UR16, -0x1, URZ ;  /* 0xffffffff10107890 */ /* 0x000fe2000fffe0ff */
[----:B------:R-:W-:Y:S02]  /*47b0*/  UMOV UR6, UR15 ;  /* 0x0000000f00067c82 */ /* 0x000fe40008000000 */
[----:B------:R2:W-:Y:S01]  /*47c0*/  UTCHMMA.2CTA gdesc[UR4], gdesc[UR12], tmem[UR18], tmem[UR28], idesc[UR29], UP2 ;  /* 0x00ff1c0c040075ea */ /* 0x0005e20009200012 */
[----:B------:R-:W-:Y:S03]  /*47d0*/  UPLOP3.LUT UP2, UPT, UPT, UPT, UPT, 0x80, 0x8 ;  /* 0x000000000008789c */ /* 0x000fe60003f4f070 */
[----:B------:R2:W-:Y:S01]  /*47e0*/  UTCHMMA.2CTA gdesc[UR8], gdesc[UR10], tmem[UR18], tmem[UR26], idesc[UR27], UPT ;  /* 0x00ff1a0a080075ea */ /* 0x0005e2000ba00012 */
[----:B------:R2:W-:Y:S01]  /*47f0*/  UTCBAR.2CTA.MULTICAST [UR7], URZ, UR20 ;  /* 0x000000ff070073e9 */ /* 0x0005e20008200814 */
[----:B------:R-:W-:Y:S06]  /*4800*/  BRA.U UP0, `(.L_x_90) ;  /* 0xfffffffd00787547 */ /* 0x000fec000b83ffff */
.L_x_87:
[----:B--2---:R-:W-:Y:S01]  /*4810*/  UIADD3 UR4, UPT, UPT, UR23, 0x1a0, URZ ;  /* 0x000001a017047890 */ /* 0x004fe2000fffe0ff */
[----:B------:R-:W-:-:S08]  /*4820*/  UMOV UR14, UR19 ;  /* 0x00000013000e7c82 */ /* 0x000fd00008000000 */
[----:B------:R2:W-:Y:S01]  /*4830*/  UTCBAR.2CTA.MULTICAST [UR4], URZ, UR30 ;  /* 0x000000ff040073e9 */ /* 0x0005e2000820081e */
[----:B------:R-:W-:Y:S02]  /*4840*/  NOP ;  /* 0x0000000000007918 */ /* 0x000fe40000000000 */
.L_x_85:
[----:B--2---:R-:W-:Y:S01]  /*4850*/  UIADD3 UR4, UPT, UPT, UR24, 0x1, URZ ;  /* 0x0000000118047890 */ /* 0x004fe2000fffe0ff */
[----:B------:R-:W-:-:S03]  /*4860*/  ISETP.NE.AND P0, PT, R8, 0x2, PT ;  /* 0x000000020800780c */ /* 0x000fc60003f05270 */
[----:B------:R-:W-:Y:S01]  /*4870*/  UISETP.NE.AND UP0, UPT, UR4, 0x4, UPT ;  /* 0x000000040400788c */ /* 0x000fe2000bf05270 */
[----:B-1----:R-:W-:Y:S02]  /*4880*/  SEL R0, RZ, 0x1, P0 ;  /* 0x00000001ff007807 */ /* 0x002fe40000000000 */
[----:B------:R-:W-:Y:S01]  /*4890*/  SEL R8, R8, RZ, P0 ;  /* 0x000000ff08087207 */ /* 0x000fe20000000000 */
[----:B------:R-:W-:Y:S01]  /*48a0*/  USEL UR5, URZ, 0x1, UP0 ;  /* 0x00000001ff057887 */ /* 0x000fe20008000000 */
[----:B------:R-:W-:Y:S01]  /*48b0*/  LOP3.LUT R3, R3, R0, RZ, 0x3c, !PT ;  /* 0x0000000003037212 */ /* 0x000fe200078e3cff */
[----:B------:R-:W-:-:S04]  /*48c0*/  USEL UR24, UR4, URZ, UP0 ;  /* 0x000000ff04187287 */ /* 0x000fc80008000000 */
[----:B------:R-:W-:Y:S01]  /*48d0*/  LOP3.LUT R9, R9, UR5, RZ, 0x3c, !PT ;  /* 0x0000000509097c12 */ /* 0x000fe2000f8e3cff */
[----:B------:R-:W-:Y:S07]  /*48e0*/  @P1 BRA `(.L_x_91) ;  /* 0xfffffff800b01947 */ /* 0x000fee000383ffff */
[----:B------:R-:W1:Y:S01]  /*48f0*/  S2UR UR8, SR_CgaCtaId ;  /* 0x00000000000879c3 */ /* 0x000e620000008800 */
[----:B------:R-:W-:Y:S01]  /*4900*/  ELECT P0, URZ, PT ;  /* 0x0000000000ff782f */ /* 0x000fe20003800000 */
[----:B------:R-:W-:Y:S01]  /*4910*/  HFMA2 R0, -RZ, RZ, 0, 5.9604644775390625e-08 ;  /* 0x00000001ff007431 */ /* 0x000fe200000001ff */
[----:B------:R-:W-:-:S05]  /*4920*/  UMOV UR4, 0x40 ;  /* 0x0000004000047882 */ /* 0x000fca0000000000 */
[----:B------:R-:W-:Y:S01]  /*4930*/  UVIRTCOUNT.DEALLOC.SMPOOL 0x80 ;  /* 0x000000800000784c */ /* 0x000fe20000000000 */
[----:B------:R-:W-:Y:S02]  /*4940*/  UISETP.NE.AND UP1, UPT, UR34, URZ, UPT ;  /* 0x000000ff2200728c */ /* 0x000fe4000bf25270 */
[----:B-1----:R-:W-:-:S09]  /*4950*/  ULEA UR8, UR8, UR4, 0x18 ;  /* 0x0000000408087291 */ /* 0x002fd2000f8ec0ff */
[----:B------:R1:W-:Y:S01]  /*4960*/  @P0 STS.U8 [UR8+0x1c], R0 ;  /* 0x00001c00ff000988 */ /* 0x0003e20008000008 */
[----:B------:R-:W-:Y:S05]  /*4970*/  BRA.U UP1, `(.L_x_92) ;  /* 0x0000000101a07547 */ /* 0x000fea000b800000 */
[----:B------:R-:W-:Y:S01]  /*4980*/  UIADD3 UR7, UPT, UPT, UR17, 0x1c0, URZ ;  /* 0x000001c011077890 */ /* 0x000fe2000fffe0ff */
[----:B------:R-:W-:-:S03]  /*4990*/  SHF.L.U32 R3, R9, 0x1f, RZ ;  /* 0x0000001f09037819 */ /* 0x000fc600000006ff */
[----:B------:R-:W-:-:S09]  /*49a0*/  ULEA UR4, UR24, UR7, 0x3 ;  /* 0x0000000718047291 */ /* 0x000fd2000f8e18ff */
[----:B------:R-:W2:Y:S02]  /*49b0*/  SYNCS.PHASECHK.TRANS64.TRYWAIT P0, [UR4], R3 ;  /* 0x00000003ff0075a7 */ /* 0x000ea40008001104 */
[----:B--2---:R-:W-:Y:S05]  /*49c0*/  @!P0 BRA `(.L_x_93) ;  /* 0x0000005000288947 */ /* 0x004fea0003800000 */
.L_x_205:
        /* <DEDUP_REMOVED lines=9> */
.L_x_207:
        /* <DEDUP_REMOVED lines=9> */
.L_x_209:
[----:B------:R-:W-:-:S04]  /*4af0*/  UIADD3 UR4, UPT, UPT, UR4, 0x1, URZ ;  /* 0x0000000104047890 */ /* 0x000fc8000fffe0ff */
[----:B------:R-:W-:-:S04]  /*4b00*/  UISETP.NE.AND UP0, UPT, UR4, 0x4, UPT ;  /* 0x000000040400788c */ /* 0x000fc8000bf05270 */
[----:B------:R-:W-:Y:S02]  /*4b10*/  USEL UR5, URZ, 0x1, UP0 ;  /* 0x00000001ff057887 */ /* 0x000fe40008000000 */
[----:B------:R-:W-:-:S04]  /*4b20*/  USEL UR4, UR4, URZ, UP0 ;  /* 0x000000ff04047287 */ /* 0x000fc80008000000 */
[----:B------:R-:W-:Y:S01]  /*4b30*/  ULEA UR4, UR4, UR7, 0x3 ;  /* 0x0000000704047291 */ /* 0x000fe2000f8e18ff */
[----:B-1----:R-:W-:-:S04]  /*4b40*/  LOP3.LUT R3, R2, UR5, RZ, 0x3c, !PT ;  /* 0x0000000502037c12 */ /* 0x002fc8000f8e3cff */
[----:B------:R-:W-:Y:S01]  /*4b50*/  SHF.L.U32 R3, R3, 0x1f, RZ ;  /* 0x0000001f03037819 */ /* 0x000fe200000006ff */
[----:B------:R-:W-:-:S04]  /*4b60*/  IMAD.U32 R0, RZ, RZ, UR4 ;  /* 0x00000004ff007e24 */ /* 0x000fc8000f8e00ff */
[----:B------:R1:W2:Y:S03]  /*4b70*/  SYNCS.PHASECHK.TRANS64.TRYWAIT P0, [R0+URZ], R3 ;  /* 0x00000003000075a7 */ /* 0x0002a600080011ff */
[----:B--2---:R-:W-:Y:S05]  /*4b80*/  @!P0 NANOSLEEP.SYNCS 0x989680 ;  /* 0x009896800000895d */ /* 0x004fea0003900000 */
[----:B------:R-:W2:Y:S02]  /*4b90*/  @!P0 SYNCS.PHASECHK.TRANS64 P0, [R0+URZ], R3 ;  /* 0x00000003000085a7 */ /* 0x000ea400080010ff */
[----:B--2---:R-:W-:Y:S05]  /*4ba0*/  @P0 BRA `(.L_x_96) ;  /* 0x0000000000200947 */ /* 0x004fea0003800000 */
.L_x_97:
[----:B--2---:R2:W4:Y:S02]  /*4bb0*/  SYNCS.PHASECHK.TRANS64.TRYWAIT P0, [R0+URZ], R3 ;  /* 0x00000003000075a7 */ /* 0x00452400080011ff */
[----:B----4-:R-:W-:Y:S05]  /*4bc0*/  @!P0 NANOSLEEP.SYNCS 0x989680 ;  /* 0x009896800000895d */ /* 0x010fea0003900000 */
[----:B------:R-:W4:Y:S02]  /*4bd0*/  @!P0 SYNCS.PHASECHK.TRANS64 P0, [R0+URZ], R3 ;  /* 0x00000003000085a7 */ /* 0x000f2400080010ff */
[----:B----4-:R-:W-:Y:S05]  /*4be0*/  @!P0 BRA `(.L_x_97) ;  /* 0xfffffffc00f08947 */ /* 0x010fea000383ffff */
[----:B------:R-:W-:Y:S05]  /*4bf0*/  BRA `(.L_x_96) ;  /* 0x00000000000c7947 */ /* 0x000fea0003800000 */
.L_x_92:
[----:B------:R-:W-:-:S04]  /*4c00*/  UIADD3 UR4, UPT, UPT, UR17, 0x200, URZ ;  /* 0x0000020011047890 */ /* 0x000fc8000fffe0ff */
[----:B------:R-:W-:-:S09]  /*4c10*/  UPRMT UR4, UR37, 0x654, UR4 ;  /* 0x0000065425047896 */ /* 0x000fd20008000004 */
[----:B------:R-:W-:Y:S03]  /*4c20*/  SYNCS.ARRIVE.TRANS64.RED.A1T0 RZ, [UR4], RZ ;  /* 0x000000ffffff79a7 */ /* 0x000fe60008100404 */
.L_x_96:
[----:B-12---:R-:W-:Y:S01]  /*4c30*/  SHF.L.U32 R3, RZ, 0x1f, RZ ;  /* 0x0000001fff037819 */ /* 0x006fe200000006ff */
[----:B------:R-:W-:Y:S01]  /*4c40*/  UIADD3 UR4, UPT, UPT, UR17, 0x200, URZ ;  /* 0x0000020011047890 */ /* 0x000fe2000fffe0ff */
[----:B------:R-:W-:Y:S02]  /*4c50*/  PLOP3.LUT P0, PT, PT, PT, UP1, 0x80, 0x8 ;  /* 0x000000000008781c */ /* 0x000fe40003f0f018 */
[----:B------:R-:W1:Y:S02]  /*4c60*/  SYNCS.PHASECHK.TRANS64.TRYWAIT P1, [UR17+0x200], R3 ;  /* 0x00020003ff0075a7 */ /* 0x000e640008021111 */
[----:B-1----:R-:W-:Y:S09]  /*4c70*/  @!P1 BRA `(.L_x_98) ;  /* 0x0000004c00c49947 */ /* 0x002ff20003800000 */
.L_x_211:
[----:B------:R-:W-:Y:S01]  /*4c80*/  @!UP1 UPRMT UR4, UR37, 0x654, UR4 ;  /* 0x0000065425049896 */ /* 0x000fe20008000004 */
[----:B------:R-:W-:Y:S01]  /*4c90*/  UMOV UR5, 0xffff ;  /* 0x0000ffff00057882 */ /* 0x000fe20000000000 */
[----:B------:R-:W-:-:S07]  /*4ca0*/  UMOV UR6, 0x1 ;  /* 0x0000000100067882 */ /* 0x000fce0000000000 */
[----:B------:R-:W-:Y:S01]  /*4cb0*/  @!P0 SYNCS.ARRIVE.TRANS64.RED.A1T0 RZ, [UR4], RZ ;  /* 0x000000ffffff89a7 */ /* 0x000fe20008100404 */
[----:B------:R-:W-:Y:S01]  /*4cc0*/  NOP ;  /* 0x0000000000007918 */ /* 0x000fe20000000000 */
[----:B-1----:R-:W1:Y:S01]  /*4cd0*/  LDS R0, [UR8+0x14] ;  /* 0x00001408ff007984 */ /* 0x002e620008000800 */
[----:B------:R-:W-:-:S04]  /*4ce0*/  ULOP3.LUT UR4, UR32, 0xffff, URZ, 0xc0, !UPT ;  /* 0x0000ffff20047892 */ /* 0x000fc8000f8ec0ff */
[----:B------:R-:W-:-:S04]  /*4cf0*/  USHF.R.U32.HI UR4, URZ, 0x5, UR4 ;  /* 0x00000005ff047899 */ /* 0x000fc80008011604 */
[----:B------:R-:W-:Y:S02]  /*4d00*/  USHF.L.U32 UR5, UR5, UR4, URZ ;  /* 0x0000000405057299 */ /* 0x000fe400080006ff */
[----:B------:R-:W-:-:S04]  /*4d10*/  USHF.L.U32 UR4, UR6, UR4, URZ ;  /* 0x0000000406047299 */ /* 0x000fc800080006ff */
[----:B-1----:R-:W-:-:S04]  /*4d20*/  LOP3.LUT R0, R0, UR5, RZ, 0xc0, !PT ;  /* 0x0000000500007c12 */ /* 0x002fc8000f8ec0ff */
[----:B------:R-:W-:-:S13]  /*4d30*/  ISETP.NE.AND P0, PT, R0, UR5, PT ;  /* 0x0000000500007c0c */ /* 0x000fda000bf05270 */
[----:B------:R-:W-:Y:S05]  /*4d40*/  @P0 BRA `(.L_x_99) ;  /* 0x0000000000580947 */ /* 0x000fea0003800000 */
[----:B------:R-:W1:Y:S02]  /*4d50*/  LDS R0, [UR8+0x18] ;  /* 0x00001808ff007984 */ /* 0x000e640008000800 */
[----:B-1----:R-:W-:-:S04]  /*4d60*/  LOP3.LUT R0, R0, UR4, RZ, 0xc0, !PT ;  /* 0x0000000400007c12 */ /* 0x002fc8000f8ec0ff */
[----:B------:R-:W-:-:S13]  /*4d70*/  ISETP.NE.AND P0, PT, R0, UR4, PT ;  /* 0x0000000400007c0c */ /* 0x000fda000bf05270 */
[----:B------:R-:W-:Y:S05]  /*4d80*/  @P0 BRA `(.L_x_100) ;  /* 0x00000000003c0947 */ /* 0x000fea0003800000 */
[----:B------:R-:W1:Y:S01]  /*4d90*/  S2R R2, SR_LANEID ;  /* 0x0000000000027919 */ /* 0x000e620000000000 */
[----:B------:R-:W-:Y:S01]  /*4da0*/  ULOP3.LUT UR5, URZ, UR5, URZ, 0x33, !UPT ;  /* 0x00000005ff057292 */ /* 0x000fe2000f8e33ff */
[----:B------:R-:W-:Y:S01]  /*4db0*/  LOP3.LUT R4, RZ, UR4, RZ, 0x33, !PT ;  /* 0x00000004ff047c12 */ /* 0x000fe2000f8e33ff */
[----:B------:R-:W-:Y:S02]  /*4dc0*/  VOTEU.ANY UR4, UPT, PT ;  /* 0x0000000000047886 */ /* 0x000fe400038e0100 */
[----:B------:R-:W-:Y:S01]  /*4dd0*/  UFLO.U32 UR4, UR4 ;  /* 0x00000004000472bd */ /* 0x000fe200080e0000 */
[----:B------:R-:W2:Y:S01]  /*4de0*/  REDUX UR6, R4 ;  /* 0x00000000040673c4 */ /* 0x000ea20000000000 */
[----:B------:R-:W-:-:S06]  /*4df0*/  IMAD.U32 R0, RZ, RZ, UR5 ;  /* 0x00000005ff007e24 */ /* 0x000fcc000f8e00ff */
[----:B------:R4:W-:Y:S01]  /*4e00*/  UTCATOMSWS.AND URZ, UR5 ;  /* 0x0000000500ff79e3 */ /* 0x0009e20008000000 */
[----:B------:R-:W3:Y:S01]  /*4e10*/  REDUX UR7, R0 ;  /* 0x00000000000773c4 */ /* 0x000ee20000000000 */
[----:B-1----:R-:W-:Y:S01]  /*4e20*/  ISETP.EQ.U32.AND P0, PT, R2, UR4, PT ;  /* 0x0000000402007c0c */ /* 0x002fe2000bf02070 */
[----:B--2---:R-:W-:Y:S01]  /*4e30*/  IMAD.U32 R2, RZ, RZ, UR6 ;  /* 0x00000006ff027e24 */ /* 0x004fe2000f8e00ff */
[----:B---3--:R-:W-:-:S11]  /*4e40*/  MOV R3, UR7 ;  /* 0x0000000700037c02 */ /* 0x008fd60008000f00 */
[----:B------:R4:W-:Y:S04]  /*4e50*/  @P0 ATOMS.AND RZ, [UR8+0x14], R3 ;  /* 0x00001403ffff098c */ /* 0x0009e8000a800008 */
[----:B------:R4:W-:Y:S01]  /*4e60*/  @P0 ATOMS.AND RZ, [UR8+0x18], R2 ;  /* 0x00001802ffff098c */ /* 0x0009e2000a800008 */
[----:B------:R-:W-:Y:S05]  /*4e70*/  BRA `(.L_x_101) ;  /* 0x0000000000147947 */ /* 0x000fea0003800000 */
.L_x_100:
[----:B------:R-:W-:Y:S02]  /*4e80*/  MOV R2, 0x4ea0 ;  /* 0x00004ea000027802 */ /* 0x000fe40000000f00 */
[----:B---3-5:R-:W-:Y:S05]  /*4e90*/  CALL.REL.NOINC `($__internal_0_$__cuda_sm10x_tcgen05_guardrail_trap_col_being_dealloced_not_returned_by_alloc) ;  /* 0x0000005000307944 */ /* 0x028fea0003c00000 */
[----:B------:R-:W-:Y:S05]  /*4ea0*/  BRA `(.L_x_101) ;  /* 0x0000000000087947 */ /* 0x000fea0003800000 */
.L_x_99:
[----:B------:R-:W-:Y:S02]  /*4eb0*/  MOV R2, 0x4ed0 ;  /* 0x00004ed000027802 */ /* 0x000fe40000000f00 */
[----:B---3-5:R-:W-:Y:S05]  /*4ec0*/  CALL.REL.NOINC `($__internal_2_$__cuda_sm10x_tcgen05_guardrail_trap_unallocated_columns_being_dealloced) ;  /* 0x00000050003c7944 */ /* 0x028fea0003c00000 */
.L_x_101:
[----:B------:R-:W-:Y:S01]  /*4ed0*/  NOP ;  /* 0x0000000000007918 */ /* 0x000fe20000000000 */
[----:B----4-:R-:W-:Y:S05]  /*4ee0*/  EXIT ;  /* 0x000000000000794d */ /* 0x010fea0003800000 */
.L_x_72:
[----:B------:R-:W-:-:S09]  /*4ef0*/  UISETP.NE.OR UP0, UPT, UR20, 0x3, !UP4 ;  /* 0x000000031400788c */ /* 0x000fd2000e705670 */
[----:B------:R-:W-:Y:S05]  /*4f00*/  BRA.U UP0, `(.L_x_102) ;  /* 0x00000011002c7547 */ /* 0x000fea000b800000 */
[----:B------:R-:W2:Y:S01]  /*4f10*/  LDCU.64 UR4, c[0x0][0x888] ;  /* 0x00011100ff0477ac */ /* 0x000ea20008000a00 */
[----:B------:R-:W3:Y:S01]  /*4f20*/  S2UR UR6, SR_CgaCtaId ;  /* 0x00000000000679c3 */ /* 0x000ee20000008800 */
[----:B------:R-:W-:Y:S02]  /*4f30*/  HFMA2 R9, -RZ, RZ, 0, 0 ;  /* 0x00000000ff097431 */ /* 0x000fe400000001ff */
[----:B------:R-:W-:Y:S01]  /*4f40*/  IMAD.MOV.U32 R11, RZ, RZ, 0x1 ;  /* 0x00000001ff0b7424 */ /* 0x000fe200078e00ff */
[----:B------:R-:W4:Y:S01]  /*4f50*/  LDCU UR30, c[0x0][0x370] ;  /* 0x00006e00ff1e77ac */ /* 0x000f220008000800 */
[----:B------:R-:W-:Y:S01]  /*4f60*/  IMAD.MOV.U32 R10, RZ, RZ, RZ ;  /* 0x000000ffff0a7224 */ /* 0x000fe200078e00ff */
[----:B------:R-:W-:Y:S01]  /*4f70*/  MOV R3, 0x2000 ;  /* 0x0000200000037802 */ /* 0x000fe20000000f00 */
[----:B------:R-:W1:Y:S01]  /*4f80*/  LDCU.128 UR44, c[0x0][0xb10] ;  /* 0x00016200ff2c77ac */ /* 0x000e620008000c00 */
[----:B------:R-:W4:Y:S01]  /*4f90*/  LDC.64 R12, c[0x0][0x348] ;  /* 0x0000d200ff0c7b82 */ /* 0x000f220000000a00 */
[----:B------:R-:W1:Y:S01]  /*4fa0*/  LDCU UR27, c[0x0][0x374] ;  /* 0x00006e80ff1b77ac */ /* 0x000e620008000800 */
[----:B------:R-:W4:Y:S01]  /*4fb0*/  LDCU.64 UR28, c[0x0][0x890] ;  /* 0x00011200ff1c77ac */ /* 0x000f220008000a00 */
[----:B--2---:R-:W-:Y:S01]  /*4fc0*/  UISETP.NE.U32.AND UP0, UPT, UR4, URZ, UPT ;  /* 0x000000ff0400728c */ /* 0x004fe2000bf05070 */
[----:B------:R-:W2:Y:S01]  /*4fd0*/  LDCU UR15, c[0x0][0xb0c] ;  /* 0x00016180ff0f77ac */ /* 0x000ea20008000800 */
[----:B------:R-:W2:Y:S01]  /*4fe0*/  LDCU UR37, c[0x0][0xb20] ;  /* 0x00016400ff2577ac */ /* 0x000ea20008000800 */
[----:B------:R-:W2:Y:S01]  /*4ff0*/  LDCU UR4, c[0x0][0xb30] ;  /* 0x00016600ff0477ac */ /* 0x000ea20008000800 */
[----:B------:R-:W-:Y:S01]  /*5000*/  UMOV UR24, 0x400 ;  /* 0x0000040000187882 */ /* 0x000fe20000000000 */
[----:B-1----:R-:W-:-:S02]  /*5010*/  UIMAD.WIDE.U32 UR8, UR27, UR47, URZ ;  /* 0x0000002f1b0872a5 */ /* 0x002fc4000f8e00ff */
[----:B---3--:R-:W-:Y:S02]  /*5020*/  ULEA UR24, UR6, UR24, 0x18 ;  /* 0x0000001806187291 */ /* 0x008fe4000f8ec0ff */
[----:B----4-:R-:W-:Y:S02]  /*5030*/  UIMAD.WIDE.U32 UR6, UR30, UR44, URZ ;  /* 0x0000002c1e0672a5 */ /* 0x010fe4000f8e00ff */
[----:B------:R-:W-:Y:S02]  /*5040*/  UISETP.NE.U32.AND UP6, UPT, UR28, URZ, UPT ;  /* 0x000000ff1c00728c */ /* 0x000fe4000bfc5070 */
[----:B------:R-:W-:Y:S02]  /*5050*/  UISETP.NE.AND.EX UP5, UPT, UR5, URZ, UPT, UP0 ;  /* 0x000000ff0500728c */ /* 0x000fe4000bfa5300 */
[----:B------:R-:W-:Y:S01]  /*5060*/  UISETP.NE.AND UP0, UPT, UR42, 0x1, UPT ;  /* 0x000000012a00788c */ /* 0x000fe2000bf05270 */
[----:B------:R-:W-:Y:S01]  /*5070*/  UMOV UR6, UR7 ;  /* 0x0000000700067c82 */ /* 0x000fe20008000000 */
[----:B------:R-:W-:Y:S01]  /*5080*/  UMOV UR31, UR9 ;  /* 0x00000009001f7c82 */ /* 0x000fe20008000000 */
[----:B--2---:R-:W-:Y:S01]  /*5090*/  UISETP.NE.AND UP0, UPT, UR15, 0x1, UPT ;  /* 0x000000010f00788c */ /* 0x004fe2000bf05270 */
[----:B------:R-:W-:Y:S01]  /*50a0*/  UMOV UR25, URZ ;  /* 0x000000ff00197c82 */ /* 0x000fe20008000000 */
[----:B------:R-:W-:-:S02]  /*50b0*/  UPLOP3.LUT UP4, UPT, UPT, UPT, UPT, 0x40, 0x4 ;  /* 0x000000000004789c */ /* 0x000fc40003f8e870 */
[----:B------:R-:W-:Y:S01]  /*50c0*/  UISETP.GE.AND UP2, UPT, UR42, 0x1, UPT ;  /* 0x000000012a00788c */ /* 0x000fe2000bf46270 */
[----:B------:R-:W1:Y:S01]  /*50d0*/  LDCU.64 UR16, c[0x0][0xb28] ;  /* 0x00016500ff1077ac */ /* 0x000e620008000a00 */
[----:B------:R-:W-:Y:S02]  /*50e0*/  UISETP.NE.AND.EX UP6, UPT, UR29, URZ, UPT, UP6 ;  /* 0x000000ff1d00728c */ /* 0x000fe4000bfc5360 */
[----:B------:R-:W-:Y:S02]  /*50f0*/  USHF.R.U32.HI UR34, URZ, UR45, UR6 ;  /* 0x0000002dff227299 */ /* 0x000fe40008011606 */
[----:B------:R-:W-:Y:S02]  /*5100*/  USHF.R.U32.HI UR31, URZ, UR37, UR31 ;  /* 0x00000025ff1f7299 */ /* 0x000fe4000801161f */
[----:B------:R-:W-:Y:S02]  /*5110*/  UISETP.NE.AND UP0, UPT, UR46, 0x1, UPT ;  /* 0x000000012e00788c */ /* 0x000fe4000bf05270 */
[----:B------:R-:W-:-:S11]  /*5120*/  UISETP.NE.AND UP3, UPT, UR4, 0x1, UPT ;  /* 0x000000010400788c */ /* 0x000fd6000bf65270 */
.L_x_111:
[C---:B------:R-:W-:Y:S02]  /*5130*/  LEA R8, R10.reuse, UR24, 0x3 ;  /* 0x000000180a087c11 */ /* 0x040fe4000f8e18ff */
[----:B------:R-:W-:Y:S02]  /*5140*/  SHF.L.U32 R5, R9, 0x1f, RZ ;  /* 0x0000001f09057819 */ /* 0x000fe400000006ff */
[----:B------:R-:W-:Y:S02]  /*5150*/  LEA R6, R10, UR24, 0x4 ;  /* 0x000000180a067c11 */ /* 0x000fe4000f8e20ff */
[----:B--2---:R-:W2:Y:S02]  /*5160*/  SYNCS.PHASECHK.TRANS64.TRYWAIT P0, [R8+URZ+0x180], R5 ;  /* 0x00018005080075a7 */ /* 0x004ea400080011ff */
[----:B--2---:R-:W-:Y:S05]  /*5170*/  @!P0 BRA `(.L_x_103) ;  /* 0x00000048009c8947 */ /* 0x004fea0003800000 */
.L_x_212:
[----:B--2---:R-:W2:Y:S01]  /*5180*/  LDS.128 R4, [R6+0x210] ;  /* 0x0002100006047984 */ /* 0x004ea20000000c00 */
[----:B------:R-:W-:Y:S01]  /*5190*/  UISETP.GE.AND UP0, UPT, UR42, 0x1, UPT ;  /* 0x000000012a00788c */ /* 0x000fe2000bf06270 */
[----:B------:R-:W-:Y:S01]  /*51a0*/  @!PT LDS RZ, [RZ] ;  /* 0x00000000fffff984 */ /* 0x000fe20000000800 */
[----:B------:R-:W-:Y:S01]  /*51b0*/  @!PT LDS RZ, [RZ] ;  /* 0x00000000fffff984 */ /* 0x000fe20000000800 */
[----:B------:R-:W-:Y:S01]  /*51c0*/  @!PT LDS RZ, [RZ] ;  /* 0x00000000fffff984 */ /* 0x000fe20000000800 */
[----:B------:R-:W-:Y:S01]  /*51d0*/  @!PT LDS RZ, [RZ] ;  /* 0x00000000fffff984 */ /* 0x000fe20000000800 */
[----:B------:R3:W-:Y:S06]  /*51e0*/  MEMBAR.ALL.CTA ;  /* 0x0000000000007992 */ /* 0x0007ec0000008000 */
[----:B---3--:R-:W3:Y:S01]  /*51f0*/  FENCE.VIEW.ASYNC.S ;  /* 0x00000000000073c6 */ /* 0x008ee20000000000 */
[----:B--2---:R-:W-:Y:S11]  /*5200*/  LOP3.LUT P0, RZ, R6, 0x1, RZ, 0xc0, !PT ;  /* 0x0000000106ff7812 */ /* 0x004ff6000780c0ff */
[----:B------:R-:W-:Y:S02]  /*5210*/  @!UPT UIADD3 URZ, UPT, UPT, URZ, URZ, URZ ;  /* 0x000000fffffff290 */ /* 0x000fe4000fffe0ff */
[----:B---3--:R-:W-:Y:S01]  /*5220*/  VOTEU.ANY UP2, P0 ;  /* 0x0000000000ff7886 */ /* 0x008fe20000040100 */
[----:B------:R-:W-:Y:S11]  /*5230*/  PLOP3.LUT P0, PT, PT, PT, UP2, 0x80, 0x8 ;  /* 0x000000000008781c */ /* 0x000ff60003f0f028 */
[----:B------:R-:W-:Y:S02]  /*5240*/  @!UPT UIADD3 URZ, UPT, UPT, URZ, URZ, URZ ;  /* 0x000000fffffff290 */ /* 0x000fe4000fffe0ff */
[----:B------:R-:W-:Y:S02]  /*5250*/  @P0 SHF.R.U32.HI R0, RZ, 0x10, R5 ;  /* 0x00000010ff000819 */ /* 0x000fe40000011605 */
[----:B------:R-:W-:Y:S02]  /*5260*/  @P0 MOV R2, R4 ;  /* 0x0000000400020202 */ /* 0x000fe40000000f00 */
[----:B------:R-:W-:Y:S01]  /*5270*/  @P0 R2UR UR4, R0 ;  /* 0x00000000000402ca */ /* 0x000fe200000e0000 */
[----:B------:R-:W-:Y:S01]  /*5280*/  VIADD R0, R8, 0x190 ;  /* 0x0000019008007836 */ /* 0x000fe20000000000 */
[----:B------:R-:W-:Y:S02]  /*5290*/  @P0 LOP3.LUT R4, R5, 0xffff, RZ, 0xc0, !PT ;  /* 0x0000ffff05040812 */ /* 0x000fe400078ec0ff */
[----:B------:R-:W-:Y:S02]  /*52a0*/  @P0 R2UR UR6, R2 ;  /* 0x00000000020602ca */ /* 0x000fe400000e0000 */
[----:B------:R-:W-:Y:S02]  /*52b0*/  PRMT R0, RZ, 0x654, R0 ;  /* 0x00000654ff007816 */ /* 0x000fe40000000000 */
[----:B------:R-:W-:Y:S02]  /*52c0*/  @P0 R2UR UR5, R4 ;  /* 0x00000000040502ca */ /* 0x000fe400000e0000 */
[----:B------:R2:W-:Y:S03]  /*52d0*/  SYNCS.ARRIVE.TRANS64.RED.A1T0 RZ, [R0+URZ], RZ ;  /* 0x000000ff00ff79a7 */ /* 0x0005e600081004ff */
[----:B------:R-:W-:Y:S04]  /*52e0*/  @UP2 UMOV UR26, UR4 ;  /* 0x00000004001a2c82 */ /* 0x000fe80008000000 */
[----:B------:R-:W-:Y:S04]  /*52f0*/  @UP2 UMOV UR14, UR6 ;  /* 0x00000006000e2c82 */ /* 0x000fe80008000000 */
[----:B------:R-:W-:Y:S01]  /*5300*/  @UP2 UMOV UR13, UR5 ;  /* 0x00000005000d2c82 */ /* 0x000fe20008000000 */
[----:B------:R-:W-:Y:S05]  /*5310*/  BRA.U !UP0, `(.L_x_104) ;  /* 0x0000000108c07547 */ /* 0x000fea000b800000 */
[----:B------:R-:W-:Y:S02]  /*5320*/  UIMAD.WIDE.U32 UR8, UR13, UR47, URZ ;  /* 0x0000002f0d0872a5 */ /* 0x000fe4000f8e00ff */
[----:B------:R-:W-:Y:S02]  /*5330*/  UP2UR UR12, UPR, URZ, 0x4 ;  /* 0x00000004ff0c7883 */ /* 0x000fe40008000000 */
[----:B------:R-:W-:Y:S02]  /*5340*/  UISETP.NE.AND UP2, UPT, UR46, 0x1, UPT ;  /* 0x000000012e00788c */ /* 0x000fe4000bf45270 */
[----:B------:R-:W-:Y:S02]  /*5350*/  UIMAD.WIDE.U32 UR10, UR14, UR44, URZ ;  /* 0x0000002c0e0a72a5 */ /* 0x000fe4000f8e00ff */
[----:B------:R-:W-:Y:S02]  /*5360*/  USEL UR4, UR27, UR31, !UP2 ;  /* 0x0000001f1b047287 */ /* 0x000fe4000d000000 */
[----:B------:R-:W-:Y:S02]  /*5370*/  UISETP.NE.AND UP0, UPT, UR15, 0x1, UPT ;  /* 0x000000010f00788c */ /* 0x000fe4000bf05270 */
[----:B------:R-:W-:Y:S02]  /*5380*/  UP2UR UR22, UPR, URZ, 0x2 ;  /* 0x00000002ff167883 */ /* 0x000fe40008000000 */
[----:B------:R-:W-:Y:S02]  /*5390*/  UISETP.NE.AND UP1, UPT, UR42, 0x1, UPT ;  /* 0x000000012a00788c */ /* 0x000fe4000bf25270 */
[----:B-1----:R-:W-:Y:S02]  /*53a0*/  UIMAD.WIDE.U32 UR18, UR4, UR16, URZ ;  /* 0x00000010041272a5 */ /* 0x002fe4000f8e00ff */
[----:B------:R-:W-:Y:S01]  /*53b0*/  USEL UR7, UR30, UR34, !UP0 ;  /* 0x000000221e077287 */ /* 0x000fe2000c000000 */
[----:B------:R-:W-:Y:S02]  /*53c0*/  UMOV UR5, UR9 ;  /* 0x0000000900057c82 */ /* 0x000fe40008000000 */
[----:B------:R-:W-:Y:S02]  /*53d0*/  USHF.R.U32.HI UR6, URZ, UR37, UR5 ;  /* 0x00000025ff067299 */ /* 0x000fe40008011605 */
[----:B------:R-:W-:Y:S02]  /*53e0*/  UIMAD.WIDE.U32 UR20, UR7, UR16, URZ ;  /* 0x00000010071472a5 */ /* 0x000fe4000f8e00ff */
[----:B------:R-:W-:Y:S02]  /*53f0*/  USEL UR6, UR13, UR6, !UP2 ;  /* 0x000000060d067287 */ /* 0x000fe4000d000000 */
[----:B------:R-:W-:Y:S01]  /*5400*/  UISETP.NE.AND UP2, UPT, UR12, URZ, UPT ;  /* 0x000000ff0c00728c */ /* 0x000fe2000bf45270 */
[----:B------:R-:W-:Y:S01]  /*5410*/  UMOV UR5, UR11 ;  /* 0x0000000b00057c82 */ /* 0x000fe20008000000 */
[----:B------:R-:W-:Y:S02]  /*5420*/  UIMAD.WIDE.U32 UR10, UR6, UR16, URZ ;  /* 0x00000010060a72a5 */ /* 0x000fe4000f8e00ff */
[----:B------:R-:W-:Y:S03]  /*5430*/  USHF.R.U32.HI UR8, URZ, UR45, UR5 ;  /* 0x0000002dff087299 */ /* 0x000fe60008011605 */
[----:B------:R-:W-:Y:S02]  /*5440*/  UMOV UR5, UR19 ;  /* 0x0000001300057c82 */ /* 0x000fe40008000000 */
[----:B------:R-:W-:Y:S03]  /*5450*/  @UP1 USHF.R.U32.HI UR4, URZ, UR17, UR5 ;  /* 0x00000011ff041299 */ /* 0x000fe60008011605 */
[----:B------:R-:W-:Y:S01]  /*5460*/  UMOV UR5, UR21 ;  /* 0x0000001500057c82 */ /* 0x000fe20008000000 */
[----:B------:R-:W-:Y:S02]  /*5470*/  UIMAD UR4, UR42, UR4, URZ ;  /* 0x000000042a0472a4 */ /* 0x000fe4000f8e02ff */
[----:B------:R-:W-:Y:S02]  /*5480*/  @UP1 USHF.R.U32.HI UR7, URZ, UR17, UR5 ;  /* 0x00000011ff071299 */ /* 0x000fe40008011605 */
[----:B------:R-:W-:Y:S02]  /*5490*/  USEL UR5, UR14, UR8, !UP0 ;  /* 0x000000080e057287 */ /* 0x000fe4000c000000 */
[----:B------:R-:W-:Y:S02]  /*54a0*/  UIMAD UR8, UR42, UR7, URZ ;  /* 0x000000072a0872a4 */ /* 0x000fe4000f8e02ff */
[----:B------:R-:W-:Y:S03]  /*54b0*/  UISETP.GE.AND UP0, UPT, UR6, UR4, UPT ;  /* 0x000000040600728c */ /* 0x000fe6000bf06270 */
[----:B------:R-:W-:Y:S01]  /*54c0*/  UMOV UR4, UR11 ;  /* 0x0000000b00047c82 */ /* 0x000fe20008000000 */
[----:B------:R-:W-:Y:S02]  /*54d0*/  UISETP.GE.OR UP0, UPT, UR5, UR8, UP0 ;  /* 0x000000080500728c */ /* 0x000fe40008706670 */
[----:B------:R-:W-:Y:S02]  /*54e0*/  USHF.R.U32.HI UR4, URZ, UR17, UR4 ;  /* 0x00000011ff047299 */ /* 0x000fe40008011604 */
[----:B------:R-:W-:Y:S02]  /*54f0*/  UIMAD.WIDE.U32 UR8, UR5, UR16, URZ ;  /* 0x00000010050872a5 */ /* 0x000fe4000f8e00ff */
[----:B------:R-:W-:Y:S04]  /*5500*/  USEL UR10, UR6, UR4, !UP1 ;  /* 0x00000004060a7287 */ /* 0x000fe8000c800000 */
[----:B------:R-:W-:Y:S01]  /*5510*/  UIADD3 UR11, UPT, UPT, -UR10, URZ, URZ ;  /* 0x000000ff0a0b7290 */ /* 0x000fe2000fffe1ff */
[----:B------:R-:W-:Y:S02]  /*5520*/  @!UP0 UMOV UR4, UR9 ;  /* 0x0000000900048c82 */ /* 0x000fe40008000000 */
[----:B------:R-:W-:Y:S02]  /*5530*/  @!UP0 USHF.R.U32.HI UR4, URZ, UR17, UR4 ;  /* 0x00000011ff048299 */ /* 0x000fe40008011604 */
[----:B------:R-:W-:Y:S02]  /*5540*/  UIMAD UR8, UR42, UR11, UR6 ;  /* 0x0000000b2a0872a4 */ /* 0x000fe4000f8e0206 */
[----:B------:R-:W-:Y:S02]  /*5550*/  @!UP0 USEL UR4, UR5, UR4, !UP1 ;  /* 0x0000000405048287 */ /* 0x000fe4000c800000 */
[----:B------:R-:W-:Y:S02]  /*5560*/  UISETP.NE.AND UP1, UPT, UR22, URZ, UPT ;  /* 0x000000ff1600728c */ /* 0x000fe4000bf25270 */
[----:B------:R-:W-:Y:S02]  /*5570*/  @!UP0 UIMAD UR8, UR7, UR8, UR4 ;  /* 0x00000008070882a4 */ /* 0x000fe4000f8e0204 */
[----:B------:R-:W-:Y:S02]  /*5580*/  @!UP0 UIADD3 UR9, UPT, UPT, UR10, -UR4, URZ ;  /* 0x800000040a098290 */ /* 0x000fe4000fffe0ff */
[----:B------:R-:W-:Y:S02]  /*5590*/  UIADD3 UR4, UPT, UPT, -UR5, URZ, URZ ;  /* 0x000000ff05047290 */ /* 0x000fe4000fffe1ff */
[----:B------:R-:W-:Y:S02]  /*55a0*/  UIADD3 UR7, UPT, UPT, -UR6, URZ, URZ ;  /* 0x000000ff06077290 */ /* 0x000fe4000fffe1ff */
[----:B------:R-:W-:Y:S02]  /*55b0*/  @!UP0 UIMAD UR6, UR9, UR42, UR5 ;  /* 0x0000002a090682a4 */ /* 0x000fe4000f8e0205 */
[----:B------:R-:W-:Y:S02]  /*55c0*/  UIMAD UR14, UR15, UR4, UR14 ;  /* 0x000000040f0e72a4 */ /* 0x000fe4000f8e020e */
[----:B------:R-:W-:Y:S01]  /*55d0*/  UIMAD UR13, UR46, UR7, UR13 ;  /* 0x000000072e0d72a4 */ /* 0x000fe2000f8e020d */
[----:B------:R-:W-:Y:S02]  /*55e0*/  @!UP0 UMOV UR5, UR8 ;  /* 0x0000000800058c82 */ /* 0x000fe40008000000 */
[----:B------:R-:W-:Y:S02]  /*55f0*/  UIMAD UR14, UR5, UR15, UR14 ;  /* 0x0000000f050e72a4 */ /* 0x000fe4000f8e020e */
[----:B------:R-:W-:Y:S11]  /*5600*/  UIMAD UR13, UR6, UR46, UR13 ;  /* 0x0000002e060d72a4 */ /* 0x000ff6000f8e020d */
[----:B------:R-:W-:Y:S01]  /*5610*/  @!UPT UIADD3 URZ, UPT, UPT, URZ, URZ, URZ ;  /* 0x000000fffffff290 */ /* 0x000fe2000fffe0ff */
.L_x_104:
[----:B------:R-:W3:Y:S01]  /*5620*/  @!UP3 LDCU.128 UR20, c[0x0][0xb10] ;  /* 0x00016200ff14b7ac */ /* 0x000ee20008000c00 */
[----:B------:R-:W-:Y:S04]  /*5630*/  ISETP.NE.U32.AND P0, PT, RZ, UR28, PT ;  /* 0x0000001cff007c0c */ /* 0x000fe8000bf05070 */
[----:B------:R-:W-:Y:S01]  /*5640*/  ISETP.NE.AND.EX P0, PT, RZ, UR29, PT, P0 ;  /* 0x0000001dff007c0c */ /* 0x000fe2000bf05300 */
[----:B------:R-:W4:Y:S01]  /*5650*/  @!UP3 LDCU UR5, c[0x0][0xb0c] ;  /* 0x00016180ff05b7ac */ /* 0x000f220008000800 */
[----:B------:R-:W-:Y:S02]  /*5660*/  USHF.L.U32 UR11, UR32, 0x7, URZ ;  /* 0x00000007200b7899 */ /* 0x000fe400080006ff */
[----:B------:R-:W-:Y:S02]  /*5670*/  USHF.L.U32 UR10, UR33, 0x6, URZ ;  /* 0x00000006210a7899 */ /* 0x000fe400080006ff */
[----:B---3--:R-:W-:Y:S07]  /*5680*/  UIMAD.WIDE.U32 UR6, UR14, UR20, URZ ;  /* 0x000000140e0672a5 */ /* 0x008fee000f8e00ff */
[----:B------:R-:W-:Y:S01]  /*5690*/  @!UP3 UMOV UR4, UR7 ;  /* 0x000000070004bc82 */ /* 0x000fe20008000000 */
[----:B----4-:R-:W-:Y:S02]  /*56a0*/  @!UP3 UISETP.NE.AND UP0, UPT, UR5, 0x1, UPT ;  /* 0x000000010500b88c */ /* 0x010fe4000bf05270 */
[----:B------:R-:W-:Y:S02]  /*56b0*/  @!UP3 USHF.R.U32.HI UR4, URZ, UR21, UR4 ;  /* 0x00000015ff04b299 */ /* 0x000fe40008011604 */
[----:B------:R-:W-:Y:S02]  /*56c0*/  UIMAD.WIDE.U32 UR6, UR13, UR23, URZ ;  /* 0x000000170d0672a5 */ /* 0x000fe4000f8e00ff */
[----:B------:R-:W-:Y:S02]  /*56d0*/  @!UP3 USEL UR8, UR14, UR4, !UP0 ;  /* 0x000000040e08b287 */ /* 0x000fe4000c000000 */
[----:B------:R-:W-:Y:S03]  /*56e0*/  @!UP3 UISETP.NE.AND UP0, UPT, UR22, 0x1, UPT ;  /* 0x000000011600b88c */ /* 0x000fe6000bf05270 */
[----:B------:R-:W-:Y:S02]  /*56f0*/  @!UP3 UMOV UR6, UR7 ;  /* 0x000000070006bc82 */ /* 0x000fe40008000000 */
[----:B------:R-:W3:Y:S02]  /*5700*/  @!UP3 LDCU UR4, c[0x0][0xb20] ;  /* 0x00016400ff04b7ac */ /* 0x000ee40008000800 */
[----:B---3--:R-:W-:Y:S04]  /*5710*/  @!UP3 USHF.R.U32.HI UR6, URZ, UR4, UR6 ;  /* 0x00000004ff06b299 */ /* 0x008fe80008011606 */
[----:B------:R-:W-:Y:S04]  /*5720*/  @!UP3 USEL UR6, UR13, UR6, !UP0 ;  /* 0x000000060d06b287 */ /* 0x000fe8000c000000 */
[----:B------:R-:W-:Y:S02]  /*5730*/  @!UP3 UIADD3 UR4, UPT, UPT, -UR8, UR6, URZ ;  /* 0x000000060804b290 */ /* 0x000fe4000fffe1ff */
[----:B------:R-:W-:Y:S02]  /*5740*/  @!UP3 UIADD3 UR6, UPT, UPT, UR8, -UR6, URZ ;  /* 0x800000060806b290 */ /* 0x000fe4000fffe0ff */
[----:B------:R-:W-:Y:S02]  /*5750*/  @!UP3 UIMAD UR14, UR4, UR5, UR14 ;  /* 0x00000005040eb2a4 */ /* 0x000fe4000f8e020e */
[----:B------:R-:W-:Y:S01]  /*5760*/  @!UP3 UIMAD UR13, UR6, UR22, UR13 ;  /* 0x00000016060db2a4 */ /* 0x000fe2000f8e020d */
[----:B------:R-:W-:Y:S11]  /*5770*/  BRA.U UP4, `(.L_x_105) ;  /* 0x0000000104107547 */ /* 0x000ff6000b800000 */
[----:B--2---:R-:W-:Y:S04]  /*5780*/  MOV R0, UR35 ;  /* 0x0000002300007c02 */ /* 0x004fe80008000f00 */
[----:B------:R-:W-:Y:S04]  /*5790*/  SHF.L.U32 R5, R0, 0x1f, RZ ;  /* 0x0000001f00057819 */ /* 0x000fe800000006ff */
[----:B------:R-:W2:Y:S02]  /*57a0*/  SYNCS.PHASECHK.TRANS64.TRYWAIT P1, [UR24+0x178], R5 ;  /* 0x00017805ff0075a7 */ /* 0x000ea40008021118 */
[----:B--2---:R-:W-:Y:S05]  /*57b0*/  @!P1 BRA `(.L_x_106) ;  /* 0x0000004400209947 */ /* 0x004fea0003800000 */
.L_x_105:
[----:B------:R-:W-:Y:S05]  /*57c0*/  BRA.U !UP6, `(.L_x_107) ;  /* 0x000000010e387547 */ /* 0x000fea000b800000 */
[----:B------:R-:W-:Y:S01]  /*57d0*/  UPLOP3.LUT UP1, UPT, UPT, UPT, UP5, 0x80, 0x8 ;  /* 0x000000000008789c */ /* 0x000fe20003f2f050 */
[----:B--2---:R-:W-:Y:S01]  /*57e0*/  HFMA2 R0, -RZ, RZ, 0, 5.9604644775390625e-08 ;  /* 0x00000001ff007431 */ /* 0x004fe200000001ff */
[----:B------:R-:W2:Y:S01]  /*57f0*/  LDCU.64 UR8, c[0x0][0x358] ;  /* 0x00006b00ff0877ac */ /* 0x000ea20008000a00 */
[----:B------:R-:W-:Y:S03]  /*5800*/  IMAD.MOV.U32 R84, RZ, RZ, 0x1 ;  /* 0x00000001ff547424 */ /* 0x000fe600078e00ff */
[----:B------:R-:W-:Y:S05]  /*5810*/  PLOP3.LUT P1, PT, PT, PT, UP1, 0x80, 0x8 ;  /* 0x000000000008781c */ /* 0x000fea0003f2f018 */
[----:B------:R-:W3:Y:S01]  /*5820*/  @UP1 LDCU.64 UR4, c[0x0][0x888] ;  /* 0x00011100ff0417ac */ /* 0x000ee20008000a00 */
[----:B------:R-:W-:Y:S07]  /*5830*/  @UP1 UIMAD UR6, UR36, UR28, URZ ;  /* 0x0000001c240612a4 */ /* 0x000fee000f8e02ff */
[----:B------:R-:W-:Y:S01]  /*5840*/  @!P1 PRMT R84, R0, 0x7610, R84 ;  /* 0x0000761000549816 */ /* 0x000fe20000000054 */
[----:B---3--:R-:W-:Y:S06]  /*5850*/  @UP1 UIMAD.WIDE UR4, UR6, 0x4, UR4 ;  /* 0x00000004060418a5 */ /* 0x008fec000f8e0204 */
[----:B------:R-:W-:Y:S01]  /*5860*/  IMAD.U32 R4, RZ, RZ, UR4 ;  /* 0x00000004ff047e24 */ /* 0x000fe2000f8e00ff */
[----:B------:R-:W-:Y:S04]  /*5870*/  MOV R5, UR5 ;  /* 0x0000000500057c02 */ /* 0x000fe80008000f00 */
[----:B------:R-:W3:Y:S01]  /*5880*/  @!UP1 LDCU UR4, c[0x0][0x880] ;  /* 0x00011000ff0497ac */ /* 0x000ee20008000800 */
[----:B--2--5:R4:W5:Y:S02]  /*5890*/  @P1 LDG.E R41, desc[UR8][R4.64] ;  /* 0x0000000804291981 */ /* 0x024964000c1e1900 */
[----:B---34-:R-:W-:Y:S07]  /*58a0*/  @!P1 IMAD.U32 R41, RZ, RZ, UR4 ;  /* 0x00000004ff299e24 */ /* 0x018fee000f8e00ff */
.L_x_107:
[----:B-----5:R-:W-:Y:S01]  /*58b0*/  @!P0 FSETP.EQ.AND P2, PT, R41, RZ, PT ;  /* 0x000000ff2900820b */ /* 0x020fe20003f42000 */
[----:B------:R-:W-:Y:S01]  /*58c0*/  @!UPT UIADD3 URZ, UPT, UPT, URZ, URZ, URZ ;  /* 0x000000fffffff290 */ /* 0x000fe2000fffe0ff */
[----:B------:R-:W-:Y:S11]  /*58d0*/  @!P0 BRA `(.L_x_108) ;  /* 0x0000000000148947 */ /* 0x000ff60003800000 */
[----:B------:R-:W-:Y:S02]  /*58e0*/  LOP3.LUT P0, RZ, R84, 0xff, RZ, 0xc0, !PT ;  /* 0x000000ff54ff7812 */ /* 0x000fe4000780c0ff */
[----:B------:R-:W-:Y:S04]  /*58f0*/  PLOP3.LUT P2, PT, PT, PT, UP1, 0x80, 0x8 ;  /* 0x000000000008781c */ /* 0x000fe80003f4f018 */
[----:B------:R-:W-:Y:S07]  /*5900*/  PLOP3.LUT P2, PT, P2, PT, PT, 0x8, 0x80 ;  /* 0x000000000080781c */ /* 0x000fee000174e170 */
[----:B------:R-:W-:Y:S11]  /*5910*/  @P0 FSETP.EQ.AND P2, PT, R41, RZ, PT ;  /* 0x000000ff2900020b */ /* 0x000ff60003f42000 */
[----:B------:R-:W-:Y:S02]  /*5920*/  @!UPT UIADD3 URZ, UPT, UPT, URZ, URZ, URZ ;  /* 0x000000fffffff290 */ /* 0x000fe4000fffe0ff */
.L_x_108:
[----:B------:R-:W-:Y:S01]  /*5930*/  ULEA UR4, UR25, UR24, 0x3 ;  /* 0x0000001819047291 */ /* 0x000fe2000f8e18ff */
[----:B--2---:R-:W-:Y:S02]  /*5940*/  SHF.L.U32 R5, R11, 0x1f, RZ ;  /* 0x0000001f0b057819 */ /* 0x004fe400000006ff */
[----:B------:R-:W-:Y:S04]  /*5950*/  ELECT P1, URZ, PT ;  /* 0x0000000000ff782f */ /* 0x000fe80003820000 */
[----:B------:R-:W-:Y:S02]  /*5960*/  PLOP3.LUT P1, PT, P2, P1, PT, 0xf2, 0x2f ;  /* 0x00000000002f781c */ /* 0x000fe40001723e72 */
[----:B------:R-:W2:Y:S02]  /*5970*/  SYNCS.PHASECHK.TRANS64.TRYWAIT P0, [UR4+0x158], R5 ;  /* 0x00015805ff0075a7 */ /* 0x000ea40008001104 */
[----:B--2---:R-:W-:Y:S09]  /*5980*/  @!P0 BRA `(.L_x_109) ;  /* 0x0000004000c48947 */ /* 0x004ff20003800000 */
.L_x_215:
[----:B------:R-:W3:Y:S01]  /*5990*/  S2UR UR21, SR_CgaCtaId ;  /* 0x00000000001579c3 */ /* 0x000ee20000008800 */
[----:B------:R-:W-:Y:S01]  /*59a0*/  VOTEU.ALL UP0, P1 ;  /* 0x0000000000ff7886 */ /* 0x000fe20000800000 */
[----:B------:R-:W-:Y:S01]  /*59b0*/  @!P1 IADD3 R4, P0, PT, R12, 0x580, RZ ;  /* 0x000005800c049810 */ /* 0x000fe20007f1e0ff */
[----:B------:R-:W-:Y:S01]  /*59c0*/  UIADD3 UR9, UPT, UPT, UR4, 0x140, URZ ;  /* 0x0000014004097890 */ /* 0x000fe2000fffe0ff */
[----:B------:R-:W-:Y:S01]  /*59d0*/  VIADD R10, R10, 0x1 ;  /* 0x000000010a0a7836 */ /* 0x000fe20000000000 */
[----:B------:R-:W-:Y:S01]  /*59e0*/  UMOV UR22, 0x0 ;  /* 0x0000000000167882 */ /* 0x000fe20000000000 */
[----:B------:R-:W-:Y:S01]  /*59f0*/  @!UP0 ULEA UR5, UR25, UR24, 0xd ;  /* 0x0000001819058291 */ /* 0x000fe2000f8e68ff */
[----:B------:R-:W-:Y:S01]  /*5a00*/  @!P1 IMAD.X R2, RZ, RZ, R13, P0 ;  /* 0x000000ffff029224 */ /* 0x000fe200000e060d */
[----:B------:R-:W-:Y:S01]  /*5a10*/  @!P1 R2UR UR7, R4 ;  /* 0x00000000040792ca */ /* 0x000fe200000e0000 */
[----:B------:R-:W-:Y:S01]  /*5a20*/  UMOV UR23, 0x10000000 ;  /* 0x1000000000177882 */ /* 0x000fe20000000000 */
[----:B------:R-:W-:Y:S02]  /*5a30*/  @!UP0 UIADD3 UR8, UPT, UPT, UR5, 0x400, URZ ;  /* 0x0000040005088890 */ /* 0x000fe4000fffe0ff */
[----:B------:R-:W-:Y:S01]  /*5a40*/  UIADD3 UR5, UPT, UPT, UR25, 0x1, URZ ;  /* 0x0000000119057890 */ /* 0x000fe2000fffe0ff */
[----:B------:R-:W-:Y:S03]  /*5a50*/  UMOV UR12, UR36 ;  /* 0x00000024000c7c82 */ /* 0x000fe60008000000 */
[----:B------:R-:W-:Y:S04]  /*5a60*/  UISETP.NE.AND UP0, UPT, UR5, 0x3, UPT ;  /* 0x000000030500788c */ /* 0x000fe8000bf05270 */
[----:B------:R-:W-:Y:S01]  /*5a70*/  USEL UR6, UR5, URZ, UP0 ;  /* 0x000000ff05067287 */ /* 0x000fe20008000000 */
[----:B------:R-:W-:Y:S01]  /*5a80*/  @!P1 R2UR UR5, R2 ;  /* 0x00000000020592ca */ /* 0x000fe200000e0000 */
[----:B------:R-:W-:Y:S01]  /*5a90*/  IMAD.U32 R4, RZ, RZ, UR7 ;  /* 0x00000007ff047e24 */ /* 0x000fe2000f8e00ff */
[----:B------:R-:W-:Y:S01]  /*5aa0*/  USEL UR20, URZ, 0x1, UP0 ;  /* 0x00000001ff147887 */ /* 0x000fe20008000000 */
[----:B------:R-:W-:Y:S01]  /*5ab0*/  @!P1 IMAD.MOV.U32 R2, RZ, RZ, 0x2000 ;  /* 0x00002000ff029424 */ /* 0x000fe200078e00ff */
[----:B------:R-:W-:Y:S01]  /*5ac0*/  VOTEU.ALL UP0, P1 ;  /* 0x0000000000ff7886 */ /* 0x000fe20000800000 */
[----:B---3--:R-:W-:Y:S01]  /*5ad0*/  UPRMT UR7, UR21, 0x654, UR9 ;  /* 0x0000065415077896 */ /* 0x008fe20008000009 */
[----:B------:R-:W-:Y:S02]  /*5ae0*/  @!P1 R2UR UR18, R4 ;  /* 0x00000000041292ca */ /* 0x000fe400000e0000 */
[----:B------:R-:W-:Y:S04]  /*5af0*/  LOP3.LUT R11, R11, UR20, RZ, 0x3c, !PT ;  /* 0x000000140b0b7c12 */ /* 0x000fe8000f8e3cff */
[----:B--2---:R-:W-:Y:S01]  /*5b00*/  SHF.L.U32 R0, R11, 0x1f, RZ ;  /* 0x0000001f0b007819 */ /* 0x004fe200000006ff */
[----:B------:R-:W-:Y:S01]  /*5b10*/  IMAD.U32 R5, RZ, RZ, UR5 ;  /* 0x00000005ff057e24 */ /* 0x000fe2000f8e00ff */
[----:B------:R-:W-:Y:S04]  /*5b20*/  ULEA UR5, UR6, UR24, 0x3 ;  /* 0x0000001806057291 */ /* 0x000fe8000f8e18ff */
[----:B------:R-:W-:Y:S11]  /*5b30*/  @!P1 R2UR UR19, R5 ;  /* 0x00000000051392ca */ /* 0x000ff600000e0000 */
[----:B------:R-:W-:Y:S02]  /*5b40*/  @!UPT UIADD3 URZ, UPT, UPT, URZ, URZ, URZ ;  /* 0x000000fffffff290 */ /* 0x000fe4000fffe0ff */
[----:B------:R2:W-:Y:S01]  /*5b50*/  @!UP0 UTMALDG.3D [UR8], [UR18], desc[UR22] ;  /* 0x00001608120085b4 */ /* 0x0005e20008011000 */
[----:B------:R2:W-:Y:S01]  /*5b60*/  @!P1 SYNCS.ARRIVE.TRANS64.RED.A0TR RZ, [UR4+0x140], R2 ;  /* 0x00014002ffff99a7 */ /* 0x0005e20008300404 */
[----:B------:R-:W-:Y:S01]  /*5b70*/  SYNCS.ARRIVE.TRANS64.RED.A1T0 RZ, [UR7], RZ ;  /* 0x000000ffffff79a7 */ /* 0x000fe20008100407 */
[----:B------:R-:W3:Y:S02]  /*5b80*/  SYNCS.PHASECHK.TRANS64.TRYWAIT P0, [UR5+0x158], R0 ;  /* 0x00015800ff0075a7 */ /* 0x000ee40008001105 */
[----:B--23--:R-:W-:Y:S05]  /*5b90*/  @!P0 BRA `(.L_x_110) ;  /* 0x0000004000588947 */ /* 0x00cfea0003800000 */
.L_x_217:
[----:B------:R-:W3:Y:S01]  /*5ba0*/  S2UR UR23, SR_CgaCtaId ;  /* 0x00000000001779c3 */ /* 0x000ee20000008800 */
[----:B------:R-:W-:Y:S01]  /*5bb0*/  UIADD3 UR9, UPT, UPT, UR5, 0x140, URZ ;  /* 0x0000014005097890 */ /* 0x000fe2000fffe0ff */
[----:B------:R-:W-:Y:S01]  /*5bc0*/  @!P1 IADD3 R2, P0, PT, R12, 0x580, RZ ;  /* 0x000005800c029810 */ /* 0x000fe20007f1e0ff */
[----:B------:R-:W-:Y:S01]  /*5bd0*/  UPLOP3.LUT UP4, UPT, UPT, UPT, UPT, 0x80, 0x8 ;  /* 0x000000000008789c */ /* 0x000fe20003f8f070 */
[----:B------:R-:W-:Y:S01]  /*5be0*/  R2UR UR22, R86 ;  /* 0x00000000561672ca */ /* 0x000fe200000e0000 */
[----:B------:R-:W-:Y:S01]  /*5bf0*/  UMOV UR20, 0x0 ;  /* 0x0000000000147882 */ /* 0x000fe20000000000 */
[----:B------:R-:W-:Y:S01]  /*5c00*/  UMOV UR21, 0x10000000 ;  /* 0x1000000000157882 */ /* 0x000fe20000000000 */
[----:B------:R-:W-:Y:S01]  /*5c10*/  UMOV UR12, UR36 ;  /* 0x00000024000c7c82 */ /* 0x000fe20008000000 */
[----:B------:R-:W-:Y:S01]  /*5c20*/  VOTEU.ALL UP0, P1 ;  /* 0x0000000000ff7886 */ /* 0x000fe20000800000 */
[----:B--2---:R-:W-:Y:S01]  /*5c30*/  @!P1 IMAD.X R0, RZ, RZ, R13, P0 ;  /* 0x000000ffff009224 */ /* 0x004fe200000e060d */
[----:B------:R-:W-:Y:S01]  /*5c40*/  R2UR UR19, R87 ;  /* 0x00000000571372ca */ /* 0x000fe200000e0000 */
[----:B------:R-:W-:Y:S01]  /*5c50*/  UMOV UR36, UR26 ;  /* 0x0000001a00247c82 */ /* 0x000fe20008000000 */
[C---:B------:R-:W-:Y:S01]  /*5c60*/  ISETP.NE.AND P0, PT, R10.reuse, 0x2, PT ;  /* 0x000000020a00780c */ /* 0x040fe20003f05270 */
[----:B------:R-:W-:Y:S02]  /*5c70*/  @!UP0 ULEA UR4, UR6, UR24, 0xd ;  /* 0x0000001806048291 */ /* 0x000fe4000f8e68ff */
[----:B------:R-:W-:Y:S01]  /*5c80*/  @!UP0 UIADD3 UR10, UPT, UPT, UR10, 0x20, URZ ;  /* 0x000000200a0a8890 */ /* 0x000fe2000fffe0ff */
[----:B------:R-:W-:Y:S01]  /*5c90*/  SEL R10, R10, RZ, P0 ;  /* 0x000000ff0a0a7207 */ /* 0x000fe20000000000 */
[----:B------:R-:W-:Y:S02]  /*5ca0*/  @!UP0 UIADD3 UR8, UPT, UPT, UR4, 0x400, URZ ;  /* 0x0000040004088890 */ /* 0x000fe4000fffe0ff */
[----:B------:R-:W-:Y:S01]  /*5cb0*/  UIADD3 UR4, UPT, UPT, UR6, 0x1, URZ ;  /* 0x0000000106047890 */ /* 0x000fe2000fffe0ff */
[----:B------:R-:W-:Y:S01]  /*5cc0*/  @!P1 R2UR UR6, R2 ;  /* 0x00000000020692ca */ /* 0x000fe200000e0000 */
[----:B------:R-:W-:Y:S02]  /*5cd0*/  UIADD3 UR33, UPT, UPT, UR13, UR22, URZ ;  /* 0x000000160d217290 */ /* 0x000fe4000fffe0ff */
[----:B------:R-:W-:Y:S02]  /*5ce0*/  UISETP.NE.AND UP0, UPT, UR4, 0x3, UPT ;  /* 0x000000030400788c */ /* 0x000fe4000bf05270 */
[----:B------:R-:W-:Y:S02]  /*5cf0*/  UIADD3 UR32, UPT, UPT, UR14, UR19, URZ ;  /* 0x000000130e207290 */ /* 0x000fe4000fffe0ff */
[----:B------:R-:W-:Y:S01]  /*5d00*/  USEL UR25, UR4, URZ, UP0 ;  /* 0x000000ff04197287 */ /* 0x000fe20008000000 */
[----:B------:R-:W-:Y:S01]  /*5d10*/  @!P1 R2UR UR4, R0 ;  /* 0x00000000000492ca */ /* 0x000fe200000e0000 */
[----:B------:R-:W-:Y:S01]  /*5d20*/  USEL UR18, URZ, 0x1, UP0 ;  /* 0x00000001ff127887 */ /* 0x000fe20008000000 */
[----:B------:R-:W-:Y:S01]  /*5d30*/  SEL R0, RZ, 0x1, P0 ;  /* 0x00000001ff007807 */ /* 0x000fe20000000000 */
[----:B------:R-:W-:Y:S02]  /*5d40*/  VOTEU.ALL UP0, P1 ;  /* 0x0000000000ff7886 */ /* 0x000fe40000800000 */
[----:B------:R-:W-:Y:S01]  /*5d50*/  IMAD.U32 R4, RZ, RZ, UR6 ;  /* 0x00000006ff047e24 */ /* 0x000fe2000f8e00ff */
[----:B------:R-:W-:Y:S02]  /*5d60*/  LOP3.LUT R9, R9, R0, RZ, 0x3c, !PT ;  /* 0x0000000009097212 */ /* 0x000fe400078e3cff */
[----:B------:R-:W-:Y:S02]  /*5d70*/  LOP3.LUT R11, R11, UR18, RZ, 0x3c, !PT ;  /* 0x000000120b0b7c12 */ /* 0x000fe4000f8e3cff */
[----:B------:R-:W-:Y:S03]  /*5d80*/  @!P1 R2UR UR6, R4 ;  /* 0x00000000040692ca */ /* 0x000fe600000e0000 */
[----:B------:R-:W-:Y:S01]  /*5d90*/  IMAD.U32 R5, RZ, RZ, UR4 ;  /* 0x00000004ff057e24 */ /* 0x000fe2000f8e00ff */
[----:B---3--:R-:W-:Y:S04]  /*5da0*/  UPRMT UR4, UR23, 0x654, UR9 ;  /* 0x0000065417047896 */ /* 0x008fe80008000009 */
[----:B------:R-:W-:Y:S11]  /*5db0*/  @!P1 R2UR UR7, R5 ;  /* 0x00000000050792ca */ /* 0x000ff600000e0000 */
[----:B------:R-:W-:Y:S02]  /*5dc0*/  @!UPT UIADD3 URZ, UPT, UPT, URZ, URZ, URZ ;  /* 0x000000fffffff290 */ /* 0x000fe4000fffe0ff */
[----:B------:R2:W-:Y:S01]  /*5dd0*/  @!UP0 UTMALDG.3D [UR8], [UR6], desc[UR20] ;  /* 0x00001408060085b4 */ /* 0x0005e20008011000 */
[----:B------:R2:W-:Y:S01]  /*5de0*/  @!P1 SYNCS.ARRIVE.TRANS64.RED.A0TR RZ, [UR5+0x140], R3 ;  /* 0x00014003ffff99a7 */ /* 0x0005e20008300405 */
[----:B------:R-:W-:Y:S01]  /*5df0*/  SYNCS.ARRIVE.TRANS64.RED.A1T0 RZ, [UR4], RZ ;  /* 0x000000ffffff79a7 */ /* 0x000fe20008100404 */
[----:B------:R-:W-:Y:S05]  /*5e00*/  BRA.U UP2, `(.L_x_111) ;  /* 0xfffffff102c87547 */ /* 0x000fea000b83ffff */
[----:B------:R-:W-:Y:S01]  /*5e10*/  UIADD3 UR24, UPT, UPT, UR24, 0x158, URZ ;  /* 0x0000015818187890 */ /* 0x000fe2000fffe0ff */
[----:B--2---:R-:W-:-:S03]  /*5e20*/  SHF.L.U32 R3, R11, 0x1f, RZ ;  /* 0x0000001f0b037819 */ /* 0x004fc600000006ff */
[----:B------:R-:W-:-:S09]  /*5e30*/  ULEA UR4, UR25, UR24, 0x3 ;  /* 0x0000001819047291 */ /* 0x000fd2000f8e18ff */
[----:B------:R-:W2:Y:S02]  /*5e40*/  SYNCS.PHASECHK.TRANS64.TRYWAIT P0, [UR4], R3 ;  /* 0x00000003ff0075a7 */ /* 0x000ea40008001104 */
[----:B--2---:R-:W-:Y:S05]  /*5e50*/  @!P0 BRA `(.L_x_112) ;  /* 0x0000003c00c08947 */ /* 0x004fea0003800000 */
.L_x_219:
[----:B------:R-:W-:-:S04]  /*5e60*/  UIADD3 UR4, UPT, UPT, UR25, 0x1, URZ ;  /* 0x0000000119047890 */ /* 0x000fc8000fffe0ff */
[----:B------:R-:W-:-:S04]  /*5e70*/  UISETP.NE.AND UP0, UPT, UR4, 0x3, UPT ;  /* 0x000000030400788c */ /* 0x000fc8000bf05270 */
[----:B------:R-:W-:Y:S02]  /*5e80*/  USEL UR6, URZ, 0x1, UP0 ;  /* 0x00000001ff067887 */ /* 0x000fe40008000000 */
[----:B------:R-:W-:-:S04]  /*5e90*/  USEL UR4, UR4, URZ, UP0 ;  /* 0x000000ff04047287 */ /* 0x000fc80008000000 */
[----:B------:R-:W-:Y:S01]  /*5ea0*/  ULEA UR5, UR4, UR24, 0x3 ;  /* 0x0000001804057291 */ /* 0x000fe2000f8e18ff */
[----:B------:R-:W-:-:S04]  /*5eb0*/  LOP3.LUT R11, R11, UR6, RZ, 0x3c, !PT ;  /* 0x000000060b0b7c12 */ /* 0x000fc8000f8e3cff */
[----:B--2---:R-:W-:-:S04]  /*5ec0*/  SHF.L.U32 R3, R11, 0x1f, RZ ;  /* 0x0000001f0b037819 */ /* 0x004fc800000006ff */
[----:B------:R-:W2:Y:S02]  /*5ed0*/  SYNCS.PHASECHK.TRANS64.TRYWAIT P0, [UR5], R3 ;  /* 0x00000003ff0075a7 */ /* 0x000ea40008001105 */
[----:B--2---:R-:W-:Y:S05]  /*5ee0*/  @!P0 BRA `(.L_x_113) ;  /* 0x0000003c00b48947 */ /* 0x004fea0003800000 */
.L_x_221:
[----:B------:R-:W-:-:S04]  /*5ef0*/  UIADD3 UR4, UPT, UPT, UR4, 0x1, URZ ;  /* 0x0000000104047890 */ /* 0x000fc8000fffe0ff */
[----:B------:R-:W-:-:S04]  /*5f00*/  UISETP.NE.AND UP0, UPT, UR4, 0x3, UPT ;  /* 0x000000030400788c */ /* 0x000fc8000bf05270 */
[----:B------:R-:W-:Y:S02]  /*5f10*/  USEL UR5, URZ, 0x1, UP0 ;  /* 0x00000001ff057887 */ /* 0x000fe40008000000 */
[----:B------:R-:W-:-:S04]  /*5f20*/  USEL UR4, UR4, URZ, UP0 ;  /* 0x000000ff04047287 */ /* 0x000fc80008000000 */
[----:B------:R-:W-:Y:S01]  /*5f30*/  ULEA UR4, UR4, UR24, 0x3 ;  /* 0x0000001804047291 */ /* 0x000fe2000f8e18ff */
[----:B--2---:R-:W-:-:S04]  /*5f40*/  LOP3.LUT R3, R11, UR5, RZ, 0x3c, !PT ;  /* 0x000000050b037c12 */ /* 0x004fc8000f8e3cff */
[----:B------:R-:W-:Y:S01]  /*5f50*/  SHF.L.U32 R3, R3, 0x1f, RZ ;  /* 0x0000001f03037819 */ /* 0x000fe200000006ff */
[----:B------:R-:W-:-:S07]  /*5f60*/  IMAD.U32 R0, RZ, RZ, UR4 ;  /* 0x00000004ff007e24 */ /* 0x000fce000f8e00ff */
.L_x_114:
[----:B--2---:R2:W3:Y:S02]  /*5f70*/  SYNCS.PHASECHK.TRANS64.TRYWAIT P0, [R0+URZ], R3 ;  /* 0x00000003000075a7 */ /* 0x0044e400080011ff */
[----:B---3--:R-:W-:Y:S05]  /*5f80*/  @!P0 NANOSLEEP.SYNCS 0x989680 ;  /* 0x009896800000895d */ /* 0x008fea0003900000 */
[----:B------:R-:W3:Y:S02]  /*5f90*/  @!P0 SYNCS.PHASECHK.TRANS64 P0, [R0+URZ], R3 ;  /* 0x00000003000085a7 */ /* 0x000ee400080010ff */
[----:B-1-3--:R-:W-:Y:S05]  /*5fa0*/  @P0 EXIT ;  /* 0x000000000000094d */ /* 0x00afea0003800000 */
[----:B------:R-:W-:Y:S05]  /*5fb0*/  BRA `(.L_x_114) ;  /* 0xfffffffc00ec7947 */ /* 0x000fea000383ffff */
.L_x_102:
[----:B------:R-:W-:-:S06]  /*5fc0*/  UISETP.GE.AND UP0, UPT, UR20, 0x4, UPT ;  /* 0x000000041400788c */ /* 0x000fcc000bf06270 */
[----:B------:R-:W-:-:S13]  /*5fd0*/  PLOP3.LUT P0, PT, PT, PT, UP0, 0x80, 0x8 ;  /* 0x000000000008781c */ /* 0x000fda0003f0f008 */
[----:B-1----:R-:W-:Y:S05]  /*5fe0*/  @!P0 EXIT ;  /* 0x000000000000894d */ /* 0x002fea0003800000 */
[----:B------:R-:W1:Y:S08]  /*5ff0*/  S2UR UR4, SR_CgaCtaId ;  /* 0x00000000000479c3 */ /* 0x000e700000008800 */
[----:B------:R-:W-:Y:S01]  /*6000*/  BAR.SYNC.DEFER_BLOCKING 0x6, 0xa0 ;  /* 0x0182800000007b1d */ /* 0x000fe20000010000 */
[C---:B------:R-:W-:Y:S01]  /*6010*/  IMAD.SHL.U32 R2, R92.reuse, 0x20, RZ ;  /* 0x000000205c027824 */ /* 0x040fe200078e00ff */
[C---:B------:R-:W-:Y:S01]  /*6020*/  LOP3.LUT R93, R92.reuse, 0x2, RZ, 0xc0, !PT ;  /* 0x000000025c5d7812 */ /* 0x040fe200078ec0ff */
[C---:B------:R-:W-:Y:S01]  /*6030*/  IMAD.SHL.U32 R97, R92.reuse, 0x4, RZ ;  /* 0x000000045c617824 */ /* 0x040fe200078e00ff */
[C---:B------:R-:W-:Y:S01]  /*6040*/  LOP3.LUT R98, R92.reuse, 0x60, RZ, 0xc0, !PT ;  /* 0x000000605c627812 */ /* 0x040fe200078ec0ff */
[----:B------:R-:W-:Y:S01]  /*6050*/  IMAD.U32 R37, R92, 0x10000, RZ ;  /* 0x000100005c257824 */ /* 0x000fe200078e00ff */
[----:B------:R-:W-:-:S02]  /*6060*/  UMOV UR47, 0x400 ;  /* 0x00000400002f7882 */ /* 0x000fc40000000000 */
[----:B------:R-:W2:Y:S01]  /*6070*/  LDC.64 R78, c[0x0][0x8b0] ;  /* 0x00022c00ff4e7b82 */ /* 0x000ea20000000a00 */
[----:B------:R-:W-:Y:S01]  /*6080*/  LOP3.LUT R4, R2, 0xc0, RZ, 0xc0, !PT ;  /* 0x000000c002047812 */ /* 0x000fe200078ec0ff */
[----:B------:R-:W-:Y:S01]  /*6090*/  HFMA2 R36, -RZ, RZ, 0, 0 ;  /* 0x00000000ff247431 */ /* 0x000fe200000001ff */
[----:B------:R-:W-:Y:S02]  /*60a0*/  LOP3.LUT R92, R92, 0x4, RZ, 0xc0, !PT ;  /* 0x000000045c5c7812 */ /* 0x000fe400078ec0ff */
[----:B------:R-:W-:Y:S02]  /*60b0*/  CS2R R94, SRZ ;  /* 0x00000000005e7805 */ /* 0x000fe4000001ff00 */
[----:B------:R-:W-:Y:S01]  /*60c0*/  LOP3.LUT R97, R4, 0x18, R97, 0xf8, !PT ;  /* 0x0000001804617812 */ /* 0x000fe200078ef861 */
[----:B------:R-:W-:Y:S01]  /*60d0*/  IMAD.MOV.U32 R91, RZ, RZ, RZ ;  /* 0x000000ffff5b7224 */ /* 0x000fe200078e00ff */
[----:B------:R-:W-:Y:S01]  /*60e0*/  LOP3.LUT R37, R37, 0x600000, RZ, 0xc0, !PT ;  /* 0x0060000025257812 */ /* 0x000fe200078ec0ff */
[----:B------:R-:W3:Y:S01]  /*60f0*/  LDC.64 R76, c[0x0][0x8a8] ;  /* 0x00022a00ff4c7b82 */ /* 0x000ee20000000a00 */
[C---:B------:R-:W-:Y:S01]  /*6100*/  IADD3 R96, PT, PT, -R92.reuse, 0x2, RZ ;  /* 0x000000025c607810 */ /* 0x040fe20007ffe1ff */
[----:B------:R-:W-:Y:S01]  /*6110*/  IMAD.MOV R93, RZ, RZ, -R93 ;  /* 0x000000ffff5d7224 */ /* 0x000fe200078e0a5d */
[----:B------:R-:W-:Y:S01]  /*6120*/  LOP3.LUT R97, R97, 0xf20, R2, 0xf8, !PT ;  /* 0x00000f2061617812 */ /* 0x000fe200078ef802 */
[----:B------:R-:W4:Y:S01]  /*6130*/  LDCU UR62, c[0x0][0x370] ;  /* 0x00006e00ff3e77ac */ /* 0x000f220008000800 */
[----:B------:R-:W-:Y:S01]  /*6140*/  IADD3 R92, PT, PT, -R92, RZ, RZ ;  /* 0x000000ff5c5c7210 */ /* 0x000fe20007ffe1ff */
[----:B------:R-:W-:Y:S01]  /*6150*/  IMAD.SHL.U32 R96, R96, 0x10, RZ ;  /* 0x0000001060607824 */ /* 0x000fe200078e00ff */
[----:B-1----:R-:W-:Y:S01]  /*6160*/  ULEA UR47, UR4, UR47, 0x18 ;  /* 0x0000002f042f7291 */ /* 0x002fe2000f8ec0ff */
[----:B------:R-:W1:Y:S01]  /*6170*/  LDCU.64 UR4, c[0x0][0x890] ;  /* 0x00011200ff0477ac */ /* 0x000e620008000a00 */
[----:B------:R-:W-:Y:S01]  /*6180*/  UMOV UR54, 0x1 ;  /* 0x0000000100367882 */ /* 0x000fe20000000000 */
[----:B------:R-:W-:Y:S01]  /*6190*/  UMOV UR46, URZ ;  /* 0x000000ff002e7c82 */ /* 0x000fe20008000000 */
[----:B------:R-:W2:Y:S05]  /*61a0*/  LDCU UR43, c[0x0][0xb0c] ;  /* 0x00016180ff2b77ac */ /* 0x000eaa0008000800 */
[----:B------:R-:W4:Y:S01]  /*61b0*/  LDS R0, [UR47+0x230] ;  /* 0x0002302fff007984 */ /* 0x000f220008000800 */
[----:B------:R-:W2:Y:S01]  /*61c0*/  LDCU UR39, c[0x0][0xb30] ;  /* 0x00016600ff2777ac */ /* 0x000ea20008000800 */
[----:B------:R-:W2:Y:S01]  /*61d0*/  LDCU.64 UR60, c[0x0][0x888] ;  /* 0x00011100ff3c77ac */ /* 0x000ea20008000a00 */
[----:B-1----:R-:W-:Y:S01]  /*61e0*/  IMAD.U32 R100, RZ, RZ, UR4 ;  /* 0x00000004ff647e24 */ /* 0x002fe2000f8e00ff */
[----:B------:R-:W-:Y:S01]  /*61f0*/  UIADD3 UR4, UPT, UPT, UR47, 0x400, URZ ;  /* 0x000004002f047890 */ /* 0x000fe2000fffe0ff */
[----:B------:R-:W-:Y:S01]  /*6200*/  IMAD.U32 R99, RZ, RZ, UR5 ;  /* 0x00000005ff637e24 */ /* 0x000fe2000f8e00ff */
[----:B------:R-:W1:Y:S04]  /*6210*/  LDCU.64 UR40, c[0x0][0xb28] ;  /* 0x00016500ff2877ac */ /* 0x000e680008000a00 */
[----:B------:R-:W-:Y:S01]  /*6220*/  LEA R97, R97, UR4, 0x1 ;  /* 0x0000000461617c11 */ /* 0x000fe2000f8e08ff */
[----:B------:R-:W1:Y:S01]  /*6230*/  LDCU.128 UR56, c[0x0][0xb10] ;  /* 0x00016200ff3877ac */ /* 0x000e620008000c00 */
[----:B------:R-:W1:Y:S01]  /*6240*/  LDCU UR55, c[0x0][0x374] ;  /* 0x00006e80ff3777ac */ /* 0x000e620008000800 */
[----:B------:R-:W-:Y:S01]  /*6250*/  UMOV UR53, URZ ;  /* 0x000000ff00357c82 */ /* 0x000fe20008000000 */
[----:B------:R-:W-:Y:S01]  /*6260*/  UMOV UR52, URZ ;  /* 0x000000ff00347c82 */ /* 0x000fe20008000000 */
[----:B----4-:R-:W-:-:S02]  /*6270*/  IMAD.IADD R37, R0, 0x1, R37 ;  /* 0x0000000100257824 */ /* 0x010fc400078e0225 */
[----:B-123--:R-:W-:-:S07]  /*6280*/  IMAD.U32 R0, RZ, RZ, UR4 ;  /* 0x00000004ff007e24 */ /* 0x00efce000f8e00ff */
.L_x_145:
[C---:B------:R-:W-:Y:S02]  /*6290*/  LEA R3, R91.reuse, UR47, 0x3 ;  /* 0x0000002f5b037c11 */ /* 0x040fe4000f8e18ff */
[----:B------:R-:W-:Y:S02]  /*62a0*/  SHF.L.U32 R0, R94, 0x1f, RZ ;  /* 0x0000001f5e007819 */ /* 0x000fe400000006ff */
[----:B------:R-:W-:Y:S02]  /*62b0*/  LEA R5, R91, UR47, 0x4 ;  /* 0x0000002f5b057c11 */ /* 0x000fe4000f8e20ff */
[----:B-1----:R-:W1:Y:S02]  /*62c0*/  SYNCS.PHASECHK.TRANS64.TRYWAIT P0, [R3+URZ+0x180], R0 ;  /* 0x00018000030075a7 */ /* 0x002e6400080011ff */
[----:B-1----:R-:W-:Y:S05]  /*62d0*/  @!P0 BRA `(.L_x_115) ;  /* 0x0000003800d08947 */ /* 0x002fea0003800000 */
.L_x_222:
[----:B------:R-:W2:Y:S01]  /*62e0*/  LDS.128 R4, [R5+0x210] ;  /* 0x0002100005047984 */ /* 0x000ea20000000c00 */
        /* <DEDUP_REMOVED lines=10> */
[----:B------:R-:W-:Y:S01]  /*6390*/  PLOP3.LUT P0, PT, PT, PT, UP1, 0x80, 0x8 ;  /* 0x000000000008781c */ /* 0x000fe20003f0f018 */
[----:B------:R-:W-:Y:S06]  /*63a0*/  UP2UR UR4, UPR, URZ, 0x2 ;  /* 0x00000002ff047883 */ /* 0x000fec0008000000 */
[----:B------:R-:W-:Y:S06]  /*63b0*/  IMAD.U32 R101, RZ, RZ, UR4 ;  /* 0x00000004ff657e24 */ /* 0x000fec000f8e00ff */
[----:B-1----:R-:W-:Y:S02]  /*63c0*/  @P0 SHF.R.U32.HI R0, RZ, 0x10, R5 ;  /* 0x00000010ff000819 */ /* 0x002fe40000011605 */
        /* <DEDUP_REMOVED lines=12> */
[----:B------:R-:W2:Y:S01]  /*6490*/  LDCU UR12, c[0x0][0xb20] ;  /* 0x00016400ff0c77ac */ /* 0x000ea20008000800 */
[----:B------:R-:W-:Y:S02]  /*64a0*/  UIMAD.WIDE.U32 UR4, UR55, UR59, URZ ;  /* 0x0000003b370472a5 */ /* 0x000fe4000f8e00ff */
[----:B------:R-:W-:Y:S02]  /*64b0*/  UIMAD.WIDE.U32 UR6, UR62, UR56, URZ ;  /* 0x000000383e0672a5 */ /* 0x000fe4000f8e00ff */
[----:B------:R-:W-:Y:S02]  /*64c0*/  UISETP.NE.AND UP0, UPT, UR58, 0x1, UPT ;  /* 0x000000013a00788c */ /* 0x000fe4000bf05270 */
[----:B------:R-:W-:Y:S02]  /*64d0*/  UIMAD.WIDE.U32 UR8, UR37, UR59, URZ ;  /* 0x0000003b250872a5 */ /* 0x000fe4000f8e00ff */
[----:B------:R-:W-:Y:S02]  /*64e0*/  UIMAD.WIDE.U32 UR10, UR38, UR56, URZ ;  /* 0x00000038260a72a5 */ /* 0x000fe4000f8e00ff */
[----:B------:R-:W-:Y:S02]  /*64f0*/  UISETP.NE.AND UP1, UPT, UR43, 0x1, UPT ;  /* 0x000000012b00788c */ /* 0x000fe4000bf25270 */
[----:B------:R-:W-:Y:S01]  /*6500*/  UISETP.NE.AND UP2, UPT, UR42, 0x1, UPT ;  /* 0x000000012a00788c */ /* 0x000fe2000bf45270 */
[----:B------:R-:W-:Y:S02]  /*6510*/  UMOV UR4, UR5 ;  /* 0x0000000500047c82 */ /* 0x000fe40008000000 */
[----:B--2---:R-:W-:Y:S03]  /*6520*/  USHF.R.U32.HI UR5, URZ, UR12, UR4 ;  /* 0x0000000cff057299 */ /* 0x004fe60008011604 */
[----:B------:R-:W-:Y:S02]  /*6530*/  UMOV UR4, UR7 ;  /* 0x0000000700047c82 */ /* 0x000fe40008000000 */
[----:B------:R-:W-:Y:S02]  /*6540*/  USHF.R.U32.HI UR7, URZ, UR57, UR4 ;  /* 0x00000039ff077299 */ /* 0x000fe40008011604 */
[----:B------:R-:W-:Y:S02]  /*6550*/  USEL UR4, UR55, UR5, !UP0 ;  /* 0x0000000537047287 */ /* 0x000fe4000c000000 */
[----:B------:R-:W-:Y:S01]  /*6560*/  USEL UR7, UR62, UR7, !UP1 ;  /* 0x000000073e077287 */ /* 0x000fe2000c800000 */
[----:B------:R-:W-:Y:S01]  /*6570*/  UMOV UR5, UR9 ;  /* 0x0000000900057c82 */ /* 0x000fe20008000000 */
[----:B------:R-:W-:Y:S02]  /*6580*/  UIMAD.WIDE.U32 UR8, UR4, UR40, URZ ;  /* 0x00000028040872a5 */ /* 0x000fe4000f8e00ff */
[----:B------:R-:W-:Y:S03]  /*6590*/  USHF.R.U32.HI UR6, URZ, UR12, UR5 ;  /* 0x0000000cff067299 */ /* 0x000fe60008011605 */
[----:B------:R-:W-:Y:S01]  /*65a0*/  UMOV UR5, UR11 ;  /* 0x0000000b00057c82 */ /* 0x000fe20008000000 */
[----:B------:R-:W-:Y:S02]  /*65b0*/  UIMAD.WIDE.U32 UR10, UR7, UR40, URZ ;  /* 0x00000028070a72a5 */ /* 0x000fe4000f8e00ff */
[----:B------:R-:W-:Y:S02]  /*65c0*/  USHF.R.U32.HI UR12, URZ, UR57, UR5 ;  /* 0x00000039ff0c7299 */ /* 0x000fe40008011605 */
[----:B------:R-:W-:Y:S01]  /*65d0*/  USEL UR6, UR37, UR6, !UP0 ;  /* 0x0000000625067287 */ /* 0x000fe2000c000000 */
[----:B------:R-:W-:Y:S02]  /*65e0*/  UMOV UR5, UR9 ;  /* 0x0000000900057c82 */ /* 0x000fe40008000000 */
[----:B------:R-:W-:Y:S01]  /*65f0*/  UMOV UR10, UR11 ;  /* 0x0000000b000a7c82 */ /* 0x000fe20008000000 */
[----:B------:R-:W-:Y:S02]  /*6600*/  @UP2 USHF.R.U32.HI UR4, URZ, UR41, UR5 ;  /* 0x00000029ff042299 */ /* 0x000fe40008011605 */
[----:B------:R-:W-:Y:S02]  /*6610*/  @UP2 USHF.R.U32.HI UR7, URZ, UR41, UR10 ;  /* 0x00000029ff072299 */ /* 0x000fe4000801160a */
[----:B------:R-:W-:Y:S02]  /*6620*/  UIMAD UR4, UR42, UR4, URZ ;  /* 0x000000042a0472a4 */ /* 0x000fe4000f8e02ff */
[----:B------:R-:W-:Y:S02]  /*6630*/  UIMAD.WIDE.U32 UR10, UR6, UR40, URZ ;  /* 0x00000028060a72a5 */ /* 0x000fe4000f8e00ff */
[----:B------:R-:W-:Y:S02]  /*6640*/  USEL UR5, UR38, UR12, !UP1 ;  /* 0x0000000c26057287 */ /* 0x000fe4000c800000 */
[----:B------:R-:W-:Y:S02]  /*6650*/  UIMAD UR8, UR42, UR7, URZ ;  /* 0x000000072a0872a4 */ /* 0x000fe4000f8e02ff */
[----:B------:R-:W-:Y:S03]  /*6660*/  UISETP.GE.AND UP0, UPT, UR6, UR4, UPT ;  /* 0x000000040600728c */ /* 0x000fe6000bf06270 */
[----:B------:R-:W-:Y:S01]  /*6670*/  UMOV UR4, UR11 ;  /* 0x0000000b00047c82 */ /* 0x000fe20008000000 */
[----:B------:R-:W-:Y:S02]  /*6680*/  UISETP.GE.OR UP0, UPT, UR5, UR8, UP0 ;  /* 0x000000080500728c */ /* 0x000fe40008706670 */
[----:B------:R-:W-:Y:S02]  /*6690*/  USHF.R.U32.HI UR4, URZ, UR41, UR4 ;  /* 0x00000029ff047299 */ /* 0x000fe40008011604 */
[----:B------:R-:W-:Y:S02]  /*66a0*/  UIMAD.WIDE.U32 UR8, UR5, UR40, URZ ;  /* 0x00000028050872a5 */ /* 0x000fe4000f8e00ff */
[----:B------:R-:W-:Y:S02]  /*66b0*/  USEL UR11, UR6, UR4, !UP2 ;  /* 0x00000004060b7287 */ /* 0x000fe4000d000000 */
[----:B------:R-:W-:Y:S02]  /*66c0*/  UIADD3 UR8, UPT, UPT, -UR5, URZ, URZ ;  /* 0x000000ff05087290 */ /* 0x000fe4000fffe1ff */
[----:B------:R-:W-:Y:S01]  /*66d0*/  UIADD3 UR10, UPT, UPT, -UR11, URZ, URZ ;  /* 0x000000ff0b0a7290 */ /* 0x000fe2000fffe1ff */
[----:B------:R-:W-:Y:S01]  /*66e0*/  @!UP0 UMOV UR4, UR9 ;  /* 0x0000000900048c82 */ /* 0x000fe20008000000 */
[----:B------:R-:W-:Y:S02]  /*66f0*/  UIADD3 UR9, UPT, UPT, -UR6, URZ, URZ ;  /* 0x000000ff06097290 */ /* 0x000fe4000fffe1ff */
[----:B------:R-:W-:Y:S02]  /*6700*/  @!UP0 USHF.R.U32.HI UR4, URZ, UR41, UR4 ;  /* 0x00000029ff048299 */ /* 0x000fe40008011604 */
[----:B------:R-:W-:Y:S02]  /*6710*/  UIMAD UR10, UR42, UR10, UR6 ;  /* 0x0000000a2a0a72a4 */ /* 0x000fe4000f8e0206 */
[----:B------:R-:W-:Y:S04]  /*6720*/  @!UP0 USEL UR4, UR5, UR4, !UP2 ;  /* 0x0000000405048287 */ /* 0x000fe8000d000000 */
[----:B------:R-:W-:Y:S02]  /*6730*/  @!UP0 UIMAD UR10, UR7, UR10, UR4 ;  /* 0x0000000a070a82a4 */ /* 0x000fe4000f8e0204 */
[----:B------:R-:W-:Y:S02]  /*6740*/  @!UP0 UIADD3 UR11, UPT, UPT, UR11, -UR4, URZ ;  /* 0x800000040b0b8290 */ /* 0x000fe4000fffe0ff */
[----:B------:R-:W-:Y:S02]  /*6750*/  UIMAD UR7, UR43, UR8, UR38 ;  /* 0x000000082b0772a4 */ /* 0x000fe4000f8e0226 */
[----:B------:R-:W-:Y:S02]  /*6760*/  @!UP0 UIMAD UR6, UR11, UR42, UR5 ;  /* 0x0000002a0b0682a4 */ /* 0x000fe4000f8e0205 */
[----:B------:R-:W-:Y:S01]  /*6770*/  UIMAD UR4, UR58, UR9, UR37 ;  /* 0x000000093a0472a4 */ /* 0x000fe2000f8e0225 */
[----:B------:R-:W-:Y:S02]  /*6780*/  @!UP0 UMOV UR5, UR10 ;  /* 0x0000000a00058c82 */ /* 0x000fe40008000000 */
[----:B------:R-:W-:Y:S02]  /*6790*/  UIMAD UR38, UR5, UR43, UR7 ;  /* 0x0000002b052672a4 */ /* 0x000fe4000f8e0207 */
[----:B------:R-:W-:Y:S11]  /*67a0*/  UIMAD UR37, UR6, UR58, UR4 ;  /* 0x0000003a062572a4 */ /* 0x000ff6000f8e0204 */
[----:B------:R-:W-:Y:S01]  /*67b0*/  @!UPT UIADD3 URZ, UPT, UPT, URZ, URZ, URZ ;  /* 0x000000fffffff290 */ /* 0x000fe2000fffe0ff */
.L_x_116:
[----:B------:R-:W-:Y:S01]  /*67c0*/  UISETP.NE.AND UP0, UPT, UR39, 0x1, UPT ;  /* 0x000000012700788c */ /* 0x000fe2000bf05270 */
[----:B------:R-:W-:Y:S01]  /*67d0*/  IADD3 R91, PT, PT, R91, 0x1, RZ ;  /* 0x000000015b5b7810 */ /* 0x000fe20007ffe0ff */
[----:B------:R-:W-:Y:S02]  /*67e0*/  UIADD3 UR11, UPT, UPT, UR47, 0x400, URZ ;  /* 0x000004002f0b7890 */ /* 0x000fe4000fffe0ff */
[----:B------:R-:W-:Y:S02]  /*67f0*/  USHF.L.U32 UR50, UR32, 0x7, URZ ;  /* 0x0000000720327899 */ /* 0x000fe400080006ff */
[----:B------:R-:W-:Y:S05]  /*6800*/  USHF.L.U32 UR49, UR33, 0x6, URZ ;  /* 0x0000000621317899 */ /* 0x000fea00080006ff */
[----:B------:R-:W2:Y:S01]  /*6810*/  @!UP0 LDCU.128 UR12, c[0x0][0xb10] ;  /* 0x00016200ff0c87ac */ /* 0x000ea20008000c00 */
[----:B------:R-:W3:Y:S01]  /*6820*/  @!UP0 LDCU UR5, c[0x0][0xb0c] ;  /* 0x00016180ff0587ac */ /* 0x000ee20008000800 */
[----:B------:R-:W4:Y:S01]  /*6830*/  @!UP0 LDCU UR10, c[0x0][0xb20] ;  /* 0x00016400ff0a87ac */ /* 0x000f220008000800 */
[----:B--2---:R-:W-:Y:S02]  /*6840*/  UIMAD.WIDE.U32 UR8, UR38, UR12, URZ ;  /* 0x0000000c260872a5 */ /* 0x004fe4000f8e00ff */
[----:B------:R-:W-:Y:S02]  /*6850*/  UIMAD.WIDE.U32 UR6, UR37, UR15, URZ ;  /* 0x0000000f250672a5 */ /* 0x000fe4000f8e00ff */
[----:B------:R-:W-:Y:S03]  /*6860*/  @!UP0 UISETP.NE.AND UP1, UPT, UR14, 0x1, UPT ;  /* 0x000000010e00888c */ /* 0x000fe6000bf25270 */
[----:B------:R-:W-:Y:S01]  /*6870*/  @!UP0 UMOV UR4, UR9 ;  /* 0x0000000900048c82 */ /* 0x000fe20008000000 */
[----:B---3--:R-:W-:Y:S02]  /*6880*/  @!UP0 UISETP.NE.AND UP2, UPT, UR5, 0x1, UPT ;  /* 0x000000010500888c */ /* 0x008fe4000bf45270 */
[----:B------:R-:W-:Y:S01]  /*6890*/  @!UP0 USHF.R.U32.HI UR4, URZ, UR13, UR4 ;  /* 0x0000000dff048299 */ /* 0x000fe20008011604 */
[----:B------:R-:W-:Y:S02]  /*68a0*/  @!UP0 UMOV UR6, UR7 ;  /* 0x0000000700068c82 */ /* 0x000fe40008000000 */
[----:B----4-:R-:W-:Y:S02]  /*68b0*/  @!UP0 USHF.R.U32.HI UR6, URZ, UR10, UR6 ;  /* 0x0000000aff068299 */ /* 0x010fe40008011606 */
[----:B------:R-:W-:Y:S02]  /*68c0*/  @!UP0 USEL UR7, UR38, UR4, !UP2 ;  /* 0x0000000426078287 */ /* 0x000fe4000d000000 */
[----:B------:R-:W-:Y:S04]  /*68d0*/  @!UP0 USEL UR6, UR37, UR6, !UP1 ;  /* 0x0000000625068287 */ /* 0x000fe8000c800000 */
[----:B------:R-:W-:Y:S02]  /*68e0*/  @!UP0 UIADD3 UR4, UPT, UPT, -UR7, UR6, URZ ;  /* 0x0000000607048290 */ /* 0x000fe4000fffe1ff */
[----:B------:R-:W-:Y:S02]  /*68f0*/  @!UP0 UIADD3 UR6, UPT, UPT, UR7, -UR6, URZ ;  /* 0x8000000607068290 */ /* 0x000fe4000fffe0ff */
[----:B------:R-:W-:Y:S02]  /*6900*/  @!UP0 UIMAD UR38, UR4, UR5, UR38 ;  /* 0x00000005042682a4 */ /* 0x000fe4000f8e0226 */
[----:B------:R-:W-:Y:S02]  /*6910*/  @!UP0 UIMAD UR37, UR6, UR14, UR37 ;  /* 0x0000000e062582a4 */ /* 0x000fe4000f8e0225 */
[----:B------:R-:W-:Y:S09]  /*6920*/  ULOP3.LUT UP0, URZ, UR11, 0x1b0, URZ, 0xc0, !UPT ;  /* 0x000001b00bff7892 */ /* 0x000ff2000f80c0ff */
[----:B------:R-:W-:Y:S05]  /*6930*/  BRA.U !UP0, `(.L_x_117) ;  /* 0x00000001087c7547 */ /* 0x000fea000b800000 */
[----:B------:R-:W2:Y:S01]  /*6940*/  LDCU.64 UR8, c[0x4][0x80] ;  /* 0x01001000ff0877ac */ /* 0x000ea20008000a00 */
[----:B------:R-:W-:Y:S01]  /*6950*/  MOV R2, 0x0 ;  /* 0x0000000000027802 */ /* 0x000fe20000000f00 */
[----:B------:R-:W-:Y:S02]  /*6960*/  HFMA2 R12, -RZ, RZ, 0, 5.9604644775390625e-08 ;  /* 0x00000001ff0c7431 */ /* 0x000fe400000001ff */
[----:B------:R-:W-:Y:S01]  /*6970*/  IMAD.MOV.U32 R8, RZ, RZ, 0x70 ;  /* 0x00000070ff087424 */ /* 0x000fe200078e00ff */
[----:B------:R3:W4:Y:S01]  /*6980*/  LDC.64 R14, c[0x4][R2] ;  /* 0x01000000020e7b82 */ /* 0x0007220000000a00 */
[----:B------:R-:W1:Y:S01]  /*6990*/  LDCU.64 UR6, c[0x4][0x88] ;  /* 0x01001100ff0677ac */ /* 0x000e620008000a00 */
[----:B------:R-:W-:Y:S01]  /*69a0*/  IMAD.MOV.U32 R13, RZ, RZ, RZ ;  /* 0x000000ffff0d7224 */ /* 0x000fe200078e00ff */
[----:B------:R-:W1:Y:S01]  /*69b0*/  LDCU.64 UR4, c[0x4][0x8] ;  /* 0x01000100ff0477ac */ /* 0x000e620008000a00 */
[----:B--2---:R-:W-:Y:S01]  /*69c0*/  MOV R5, UR9 ;  /* 0x0000000900057c02 */ /* 0x004fe20008000f00 */
[----:B------:R-:W-:Y:S01]  /*69d0*/  IMAD.U32 R4, RZ, RZ, UR8 ;  /* 0x00000008ff047e24 */ /* 0x000fe2000f8e00ff */
[----:B-1----:R-:W-:Y:S01]  /*69e0*/  MOV R7, UR7 ;  /* 0x0000000700077c02 */ /* 0x002fe20008000f00 */
[----:B------:R-:W-:Y:S01]  /*69f0*/  IMAD.U32 R6, RZ, RZ, UR6 ;  /* 0x00000006ff067e24 */ /* 0x000fe2000f8e00ff */
[----:B------:R-:W-:Y:S01]  /*6a00*/  MOV R11, UR5 ;  /* 0x00000005000b7c02 */ /* 0x000fe20008000f00 */
[----:B------:R-:W-:Y:S02]  /*6a10*/  IMAD.U32 R10, RZ, RZ, UR4 ;  /* 0x00000004ff0a7e24 */ /* 0x000fe4000f8e00ff */
[----:B------:R-:W-:Y:S07]  /*6a20*/  LEPC R20, `(.L_x_118) ;  /* 0x000000001014794e */ /* 0x000fee0000000000 */
[----:B---345:R-:W-:Y:S05]  /*6a30*/  CALL.ABS.NOINC R14 ;  /* 0x000000000e007343 */ /* 0x038fea0003c00000 */
.L_x_118:
[----:B------:R-:W1:Y:S01]  /*6a40*/  LDCU.64 UR8, c[0x4][0x80] ;  /* 0x01001000ff0877ac */ /* 0x000e620008000a00 */
[----:B------:R-:W2:Y:S01]  /*6a50*/  LDC.64 R2, c[0x4][R2] ;  /* 0x0100000002027b82 */ /* 0x000ea20000000a00 */
[----:B------:R-:W-:Y:S02]  /*6a60*/  HFMA2 R12, -RZ, RZ, 0, 5.9604644775390625e-08 ;  /* 0x00000001ff0c7431 */ /* 0x000fe400000001ff */
[----:B------:R-:W-:Y:S02]  /*6a70*/  IMAD.MOV.U32 R8, RZ, RZ, 0x70 ;  /* 0x00000070ff087424 */ /* 0x000fe400078e00ff */
[----:B------:R-:W-:Y:S01]  /*6a80*/  IMAD.MOV.U32 R13, RZ, RZ, RZ ;  /* 0x000000ffff0d7224 */ /* 0x000fe200078e00ff */
[----:B------:R-:W3:Y:S01]  /*6a90*/  LDCU.64 UR6, c[0x4][0x88] ;  /* 0x01001100ff0677ac */ /* 0x000ee20008000a00 */
[----:B------:R-:W4:Y:S01]  /*6aa0*/  LDCU.64 UR4, c[0x4][0x8] ;  /* 0x01000100ff0477ac */ /* 0x000f220008000a00 */
[----:B-1----:R-:W-:Y:S02]  /*6ab0*/  MOV R4, UR8 ;  /* 0x0000000800047c02 */ /* 0x002fe40008000f00 */
[----:B------:R-:W-:Y:S02]  /*6ac0*/  MOV R5, UR9 ;  /* 0x0000000900057c02 */ /* 0x000fe40008000f00 */
[----:B---3--:R-:W-:Y:S01]  /*6ad0*/  MOV R7, UR7 ;  /* 0x0000000700077c02 */ /* 0x008fe20008000f00 */
[----:B------:R-:W-:Y:S01]  /*6ae0*/  IMAD.U32 R6, RZ, RZ, UR6 ;  /* 0x00000006ff067e24 */ /* 0x000fe2000f8e00ff */
[----:B----4-:R-:W-:Y:S01]  /*6af0*/  MOV R11, UR5 ;  /* 0x00000005000b7c02 */ /* 0x010fe20008000f00 */
[----:B------:R-:W-:Y:S02]  /*6b00*/  IMAD.U32 R10, RZ, RZ, UR4 ;  /* 0x00000004ff0a7e24 */ /* 0x000fe4000f8e00ff */
[----:B------:R-:W-:Y:S07]  /*6b10*/  LEPC R20, `(.L_x_117) ;  /* 0x000000001014794e */ /* 0x000fee0000000000 */
[----:B--2---:R-:W-:Y:S05]  /*6b20*/  CALL.ABS.NOINC R2 ;  /* 0x0000000002007343 */ /* 0x004fea0003c00000 */
.L_x_117:
[----:B------:R-:W-:Y:S02]  /*6b30*/  R2UR UR6, R88 ;  /* 0x00000000580672ca */ /* 0x000fe400000e0000 */
[----:B------:R-:W-:Y:S02]  /*6b40*/  R2UR UR5, R100 ;  /* 0x00000000640572ca */ /* 0x000fe400000e0000 */
[----:B------:R-:W-:Y:S02]  /*6b50*/  R2UR UR4, R99 ;  /* 0x00000000630472ca */ /* 0x000fe400000e0000 */
[----:B------:R-:W-:Y:S02]  /*6b60*/  ISETP.NE.U32.AND P4, PT, R78, RZ, PT ;  /* 0x000000ff4e00720c */ /* 0x000fe40003f85070 */
[----:B------:R-:W-:Y:S02]  /*6b70*/  ISETP.NE.U32.AND P2, PT, RZ, UR60, PT ;  /* 0x0000003cff007c0c */ /* 0x000fe4000bf45070 */
[----:B------:R-:W-:Y:S02]  /*6b80*/  ISETP.NE.AND.EX P4, PT, R79, RZ, PT, P4 ;  /* 0x000000ff4f00720c */ /* 0x000fe40003f85340 */
[----:B------:R-:W-:Y:S01]  /*6b90*/  ISETP.NE.AND.EX P2, PT, RZ, UR61, PT, P2 ;  /* 0x0000003dff007c0c */ /* 0x000fe2000bf45320 */
[----:B------:R-:W-:Y:S02]  /*6ba0*/  UISETP.NE.AND UP2, UPT, UR6, URZ, UPT ;  /* 0x000000ff0600728c */ /* 0x000fe4000bf45270 */
[----:B------:R-:W-:Y:S04]  /*6bb0*/  UISETP.NE.U32.AND UP0, UPT, UR5, URZ, UPT ;  /* 0x000000ff0500728c */ /* 0x000fe8000bf05070 */
[----:B------:R-:W-:Y:S01]  /*6bc0*/  UISETP.NE.AND.EX UP1, UPT, UR4, URZ, UPT, UP0 ;  /* 0x000000ff0400728c */ /* 0x000fe2000bf25300 */
[----:B------:R-:W-:Y:S01]  /*6bd0*/  PLOP3.LUT P1, PT, PT, PT, UP2, 0x80, 0x8 ;  /* 0x000000000008781c */ /* 0x000fe20003f2f028 */
[----:B------:R-:W-:Y:S03]  /*6be0*/  UPLOP3.LUT UP0, UPT, UPT, UPT, UPT, 0x40, 0x4 ;  /* 0x000000000004789c */ /* 0x000fe60003f0e870 */
[----:B------:R-:W-:Y:S06]  /*6bf0*/  @UP2 UPLOP3.LUT UP0, UPT, UPT, UPT, UP1, 0x80, 0x8 ;  /* 0x000000000008289c */ /* 0x000fec0003f0f010 */
[----:B------:R-:W-:Y:S01]  /*6c00*/  PLOP3.LUT P0, PT, PT, PT, UP0, 0x80, 0x8 ;  /* 0x000000000008781c */ /* 0x000fe20003f0f008 */
[----:B------:R-:W-:Y:S01]  /*6c10*/  @!UPT UIADD3 URZ, UPT, UPT, URZ, URZ, URZ ;  /* 0x000000fffffff290 */ /* 0x000fe2000fffe0ff */
[----:B------:R-:W-:Y:S11]  /*6c20*/  BRA.U !UP1, `(.L_x_119) ;  /* 0x0000000109407547 */ /* 0x000ff6000b800000 */
[----:B------:R-:W-:Y:S01]  /*6c30*/  UISETP.NE.U32.AND UP0, UPT, UR60, URZ, UPT ;  /* 0x000000ff3c00728c */ /* 0x000fe2000bf05070 */
[----:B------:R-:W-:Y:S01]  /*6c40*/  R2UR UR6, R100 ;  /* 0x00000000640672ca */ /* 0x000fe200000e0000 */
[----:B------:R-:W2:Y:S01]  /*6c50*/  LDCU.64 UR8, c[0x0][0x358] ;  /* 0x00006b00ff0877ac */ /* 0x000ea20008000a00 */
[----:B------:R-:W-:Y:S02]  /*6c60*/  HFMA2 R84, -RZ, RZ, 0, 5.9604644775390625e-08 ;  /* 0x00000001ff547431 */ /* 0x000fe400000001ff */
[----:B-1----:R-:W-:Y:S01]  /*6c70*/  IMAD.MOV.U32 R0, RZ, RZ, 0x1 ;  /* 0x00000001ff007424 */ /* 0x002fe200078e00ff */
[----:B------:R-:W-:Y:S06]  /*6c80*/  UISETP.NE.AND.EX UP0, UPT, UR61, URZ, UPT, UP0 ;  /* 0x000000ff3d00728c */ /* 0x000fec000bf05300 */
[----:B------:R-:W-:Y:S05]  /*6c90*/  PLOP3.LUT P3, PT, PT, PT, UP0, 0x80, 0x8 ;  /* 0x000000000008781c */ /* 0x000fea0003f6f008 */
[----:B------:R-:W1:Y:S01]  /*6ca0*/  @UP0 LDCU.64 UR4, c[0x0][0x888] ;  /* 0x00011100ff0407ac */ /* 0x000e620008000a00 */
[----:B------:R-:W-:Y:S07]  /*6cb0*/  @UP0 UIMAD UR6, UR36, UR6, URZ ;  /* 0x00000006240602a4 */ /* 0x000fee000f8e02ff */
[----:B------:R-:W-:Y:S01]  /*6cc0*/  @!P3 PRMT R84, R0, 0x7610, R84 ;  /* 0x000076100054b816 */ /* 0x000fe20000000054 */
[----:B-1----:R-:W-:Y:S06]  /*6cd0*/  @UP0 UIMAD.WIDE UR4, UR6, 0x4, UR4 ;  /* 0x00000004060408a5 */ /* 0x002fec000f8e0204 */
[----:B------:R-:W-:Y:S02]  /*6ce0*/  IMAD.U32 R2, RZ, RZ, UR4 ;  /* 0x00000004ff027e24 */ /* 0x000fe4000f8e00ff */
[----:B------:R-:W-:Y:S03]  /*6cf0*/  IMAD.U32 R3, RZ, RZ, UR5 ;  /* 0x00000005ff037e24 */ /* 0x000fe6000f8e00ff */
[----:B------:R-:W1:Y:S02]  /*6d00*/  @!UP0 LDCU UR4, c[0x0][0x880] ;  /* 0x00011000ff0487ac */ /* 0x000e640008000800 */
[----:B--2--5:R2:W5:Y:S02]  /*6d10*/  @P3 LDG.E R41, desc[UR8][R2.64] ;  /* 0x0000000802293981 */ /* 0x024564000c1e1900 */
[----:B-12---:R-:W-:Y:S02]  /*6d20*/  @!P3 MOV R41, UR4 ;  /* 0x000000040029bc02 */ /* 0x006fe40008000f00 */
.L_x_119:
[----:B------:R-:W-:Y:S05]  /*6d30*/  @!P4 BRA `(.L_x_120) ;  /* 0x000000000024c947 */ /* 0x000fea0003800000 */
[----:B------:R-:W-:Y:S01]  /*6d40*/  ISETP.NE.U32.AND P3, PT, R76, RZ, PT ;  /* 0x000000ff4c00720c */ /* 0x000fe20003f65070 */
[----:B------:R-:W2:Y:S03]  /*6d50*/  LDCU.64 UR4, c[0x0][0x358] ;  /* 0x00006b00ff0477ac */ /* 0x000ea60008000a00 */
[----:B------:R-:W-:Y:S11]  /*6d60*/  ISETP.NE.AND.EX P3, PT, R77, RZ, PT, P3 ;  /* 0x000000ff4d00720c */ /* 0x000ff60003f65330 */
[----:B------:R-:W-:Y:S02]  /*6d70*/  @!UPT UIADD3 URZ, UPT, UPT, URZ, URZ, URZ ;  /* 0x000000fffffff290 */ /* 0x000fe4000fffe0ff */
[----:B------:R-:W3:Y:S01]  /*6d80*/  @P3 LDC.64 R2, c[0x0][0x8a8] ;  /* 0x00022a00ff023b82 */ /* 0x000ee20000000a00 */
[----:B-1----:R-:W-:Y:S04]  /*6d90*/  @P3 IMAD R0, R78, UR36, RZ ;  /* 0x000000244e003c24 */ /* 0x002fe8000f8e02ff */
[----:B---3--:R-:W-:Y:S05]  /*6da0*/  @P3 IMAD.WIDE R2, R0, 0x4, R2 ;  /* 0x0000000400023825 */ /* 0x008fea00078e0202 */
[----:B--2--5:R2:W5:Y:S02]  /*6db0*/  @P3 LDG.E R38, desc[UR4][R2.64] ;  /* 0x0000000402263981 */ /* 0x024564000c1e1900 */
[----:B--2---:R-:W3:Y:S02]  /*6dc0*/  @!P3 LDC R38, c[0x0][0x8a0] ;  /* 0x00022800ff26bb82 */ /* 0x004ee40000000800 */
.L_x_120:
[----:B-----5:R-:W-:Y:S01]  /*6dd0*/  FSETP.NEU.AND P3, PT, R41, RZ, PT ;  /* 0x000000ff2900720b */ /* 0x020fe20003f6d000 */
[----:B------:R-:W-:Y:S01]  /*6de0*/  ULOP3.LUT UR4, UR54, 0x1, URZ, 0x3c, !UPT ;  /* 0x0000000136047892 */ /* 0x000fe2000f8e3cff */
[----:B------:R-:W-:Y:S01]  /*6df0*/  SEL R4, RZ, 0xffffffff, P2 ;  /* 0xffffffffff047807 */ /* 0x000fe20001000000 */
[----:B------:R-:W-:Y:S01]  /*6e00*/  IMAD.U32 R108, RZ, RZ, UR46 ;  /* 0x0000002eff6c7e24 */ /* 0x000fe2000f8e00ff */
[----:B------:R-:W-:Y:S01]  /*6e10*/  @P1 LOP3.LUT P2, RZ, R84, 0xff, RZ, 0xc0, !PT ;  /* 0x000000ff54ff1812 */ /* 0x000fe2000784c0ff */
[----:B------:R-:W-:Y:S01]  /*6e20*/  IMAD.SHL.U32 R81, R93, 0x10, RZ ;  /* 0x000000105d517824 */ /* 0x000fe200078e00ff */
[----:B------:R-:W-:Y:S01]  /*6e30*/  @P1 SEL R3, RZ, 0xffffffff, P3 ;  /* 0xffffffffff031807 */ /* 0x000fe20001800000 */
[----:B------:R-:W-:Y:S01]  /*6e40*/  IMAD.U32 R109, RZ, RZ, UR4 ;  /* 0x00000004ff6d7e24 */ /* 0x000fe2000f8e00ff */
[----:B------:R-:W-:Y:S01]  /*6e50*/  LEA R89, R36, UR47, 0x3 ;  /* 0x0000002f24597c11 */ /* 0x000fe2000f8e18ff */
[----:B------:R-:W-:Y:S01]  /*6e60*/  IMAD.SHL.U32 R108, R108, 0x2000, RZ ;  /* 0x000020006c6c7824 */ /* 0x000fe200078e00ff */
[----:B------:R-:W-:Y:S01]  /*6e70*/  @P0 SEL R3, R4, R3, !P2 ;  /* 0x0000000304030207 */ /* 0x000fe20005000000 */
[----:B------:R-:W-:Y:S01]  /*6e80*/  IMAD.SHL.U32 R80, R92, 0x10, RZ ;  /* 0x000000105c507824 */ /* 0x000fe200078e00ff */
[----:B------:R-:W-:Y:S01]  /*6e90*/  SHF.L.U32 R2, R95, 0x1f, RZ ;  /* 0x0000001f5f027819 */ /* 0x000fe200000006ff */
[----:B------:R-:W-:Y:S01]  /*6ea0*/  IMAD.IADD R82, R97, 0x1, R108 ;  /* 0x0000000161527824 */ /* 0x000fe200078e026c */
[----:B------:R-:W-:Y:S01]  /*6eb0*/  @P1 LOP3.LUT R3, R3, 0x1, RZ, 0xc0, !PT ;  /* 0x0000000103031812 */ /* 0x000fe200078ec0ff */
[----:B------:R-:W-:Y:S01]  /*6ec0*/  BSSY B1, `(.L_x_121) ;  /* 0x0000039000017945 */ /* 0x000fe20003800000 */
[----:B------:R-:W-:Y:S01]  /*6ed0*/  PLOP3.LUT P2, PT, PT, PT, UP1, 0x80, 0x8 ;  /* 0x000000000008781c */ /* 0x000fe20003f4f018 */
[----:B------:R-:W-:Y:S01]  /*6ee0*/  IMAD.IADD R83, R82, 0x1, R81 ;  /* 0x0000000152537824 */ /* 0x000fe200078e0251 */
[----:B------:R-:W-:Y:S01]  /*6ef0*/  ISETP.NE.U32.OR P5, PT, R3, 0x1, !P1 ;  /* 0x000000010300780c */ /* 0x000fe20004fa5470 */
[----:B------:R-:W-:Y:S01]  /*6f00*/  IMAD.U32 R3, RZ, RZ, UR46 ;  /* 0x0000002eff037e24 */ /* 0x000fe2000f8e00ff */
[----:B------:R-:W-:Y:S01]  /*6f10*/  LOP3.LUT P4, R90, R84, 0xff, RZ, 0xc0, !PT ;  /* 0x000000ff545a7812 */ /* 0x000fe2000788c0ff */
[----:B------:R-:W-:Y:S01]  /*6f20*/  IMAD.MOV.U32 R103, RZ, RZ, 0x1 ;  /* 0x00000001ff677424 */ /* 0x000fe200078e00ff */
[----:B------:R-:W-:Y:S01]  /*6f30*/  P2R R102, PR, RZ, 0x20 ;  /* 0x00000020ff667803 */ /* 0x000fe20000000000 */
[----:B------:R-:W-:Y:S01]  /*6f40*/  IMAD R39, R36, 0x40, R37 ;  /* 0x0000004024277824 */ /* 0x000fe200078e0225 */
[----:B-1----:R-:W-:Y:S01]  /*6f50*/  LEA R0, R3, UR47, 0x3 ;  /* 0x0000002f03007c11 */ /* 0x002fe2000f8e18ff */
[----:B------:R-:W-:Y:S01]  /*6f60*/  IMAD.U32 R110, RZ, RZ, UR46 ;  /* 0x0000002eff6e7e24 */ /* 0x000fe2000f8e00ff */
[----:B------:R-:W-:Y:S02]  /*6f70*/  SEL R3, RZ, 0xffffffff, P3 ;  /* 0xffffffffff037807 */ /* 0x000fe40001800000 */
[----:B------:R-:W-:Y:S02]  /*6f80*/  CS2R R74, SRZ ;  /* 0x00000000004a7805 */ /* 0x000fe4000001ff00 */
[----:B------:R-:W-:Y:S02]  /*6f90*/  CS2R R72, SRZ ;  /* 0x0000000000487805 */ /* 0x000fe4000001ff00 */
[----:B------:R-:W-:Y:S02]  /*6fa0*/  CS2R R66, SRZ ;  /* 0x0000000000427805 */ /* 0x000fe4000001ff00 */
[----:B------:R-:W-:Y:S02]  /*6fb0*/  @P2 SEL R3, R4, R3, !P4 ;  /* 0x0000000304032207 */ /* 0x000fe40006000000 */
[----:B------:R-:W-:Y:S02]  /*6fc0*/  CS2R R64, SRZ ;  /* 0x0000000000407805 */ /* 0x000fe4000001ff00 */
[----:B------:R-:W-:Y:S02]  /*6fd0*/  @P5 SHF.L.U32 R5, R109, 0x1f, RZ ;  /* 0x0000001f6d055819 */ /* 0x000fe400000006ff */
[----:B------:R-:W-:Y:S02]  /*6fe0*/  CS2R R58, SRZ ;  /* 0x00000000003a7805 */ /* 0x000fe4000001ff00 */
[----:B------:R-:W-:Y:S02]  /*6ff0*/  LOP3.LUT R3, R3, 0x1, RZ, 0xc0, !PT ;  /* 0x0000000103037812 */ /* 0x000fe400078ec0ff */
[----:B------:R-:W-:Y:S01]  /*7000*/  CS2R R56, SRZ ;  /* 0x0000000000387805 */ /* 0x000fe2000001ff00 */
[----:B------:R-:W1:Y:S01]  /*7010*/  @P5 SYNCS.PHASECHK.TRANS64.TRYWAIT P1, [R0+URZ+0x140], R5 ;  /* 0x00014005000055a7 */ /* 0x000e6200080211ff */
[----:B------:R-:W-:Y:S02]  /*7020*/  CS2R R50, SRZ ;  /* 0x0000000000327805 */ /* 0x000fe4000001ff00 */
[----:B------:R-:W-:Y:S02]  /*7030*/  ISETP.NE.U32.AND P2, PT, R3, 0x1, PT ;  /* 0x000000010300780c */ /* 0x000fe40003f45070 */
[----:B------:R-:W-:Y:S01]  /*7040*/  CS2R R48, SRZ ;  /* 0x0000000000307805 */ /* 0x000fe2000001ff00 */
[----:B------:R-:W-:Y:S01]  /*7050*/  IMAD.IADD R47, R82, 0x1, R80 ;  /* 0x00000001522f7824 */ /* 0x000fe200078e0250 */
[----:B------:R-:W-:Y:S01]  /*7060*/  P2R R111, PR, RZ, 0x4 ;  /* 0x00000004ff6f7803 */ /* 0x000fe20000000000 */
[----:B------:R-:W-:Y:S01]  /*7070*/  IMAD.IADD R46, R96, 0x1, R83 ;  /* 0x00000001602e7824 */ /* 0x000fe200078e0253 */
[----:B------:R2:W4:Y:S01]  /*7080*/  SYNCS.PHASECHK.TRANS64.TRYWAIT P0, [R89+URZ+0x1a0], R2 ;  /* 0x0001a002590075a7 */ /* 0x00052200080011ff */
[----:B-1----:R-:W-:Y:S01]  /*7090*/  @P5 SEL R103, RZ, 0x1, !P1 ;  /* 0x00000001ff675807 */ /* 0x002fe20004800000 */
[----:B--2---:R-:W-:Y:S06]  /*70a0*/  @!P5 BRA `(.L_x_122) ;  /* 0x000000000068d947 */ /* 0x004fec0003800000 */
[----:B------:R-:W-:Y:S01]  /*70b0*/  ISETP.NE.AND P1, PT, R103, RZ, PT ;  /* 0x000000ff6700720c */ /* 0x000fe20003f25270 */
[----:B------:R-:W-:Y:S01]  /*70c0*/  BSSY B0, `(.L_x_123) ;  /* 0x000000d000007945 */ /* 0x000fe20003800000 */
[----:B------:R-:W-:Y:S02]  /*70d0*/  CS2R R50, SRZ ;  /* 0x0000000000327805 */ /* 0x000fe4000001ff00 */
[----:B------:R-:W-:Y:S02]  /*70e0*/  CS2R R48, SRZ ;  /* 0x0000000000307805 */ /* 0x000fe4000001ff00 */
[----:B------:R-:W-:Y:S02]  /*70f0*/  CS2R R58, SRZ ;  /* 0x00000000003a7805 */ /* 0x000fe4000001ff00 */
[----:B------:R-:W-:Y:S02]  /*7100*/  CS2R R56, SRZ ;  /* 0x0000000000387805 */ /* 0x000fe4000001ff00 */
[----:B------:R-:W-:Y:S02]  /*7110*/  CS2R R66, SRZ ;  /* 0x0000000000427805 */ /* 0x000fe4000001ff00 */
[----:B------:R-:W-:Y:S02]  /*7120*/  CS2R R64, SRZ ;  /* 0x0000000000407805 */ /* 0x000fe4000001ff00 */
[----:B------:R-:W-:Y:S02]  /*7130*/  CS2R R74, SRZ ;  /* 0x00000000004a7805 */ /* 0x000fe4000001ff00 */
[----:B------:R-:W-:Y:S01]  /*7140*/  CS2R R72, SRZ ;  /* 0x0000000000487805 */ /* 0x000fe2000001ff00 */
[----:B------:R-:W-:Y:S06]  /*7150*/  @P1 BRA `(.L_x_124) ;  /* 0x00000000000c1947 */ /* 0x000fec0003800000 */
[----:B------:R-:W-:Y:S04]  /*7160*/  SHF.L.U32 R3, R109, 0x1f, RZ ;  /* 0x0000001f6d037819 */ /* 0x000fe800000006ff */
[----:B------:R-:W1:Y:S02]  /*7170*/  SYNCS.PHASECHK.TRANS64.TRYWAIT P1, [R0+URZ+0x140], R3 ;  /* 0x00014003000075a7 */ /* 0x000e6400080211ff */
[----:B-1----:R-:W-:Y:S05]  /*7180*/  @!P1 BRA `(.L_x_125) ;  /* 0x0000002c00389947 */ /* 0x002fea0003800000 */
.L_x_124:
[----:B------:R-:W-:Y:S05]  /*7190*/  BSYNC B0 ;  /* 0x0000000000007941 */ /* 0x000fea0003800000 */
.L_x_123:
[----:B------:R-:W-:Y:S01]  /*71a0*/  ISETP.NE.AND P1, PT, R111, RZ, PT ;  /* 0x000000ff6f00720c */ /* 0x000fe20003f25270 */
[----:B------:R-:W-:Y:S04]  /*71b0*/  UIADD3 UR4, UPT, UPT, UR46, 0x1, URZ ;  /* 0x000000012e047890 */ /* 0x000fe8000fffe0ff */
[----:B------:R-:W-:Y:S04]  /*71c0*/  UISETP.NE.AND UP0, UPT, UR4, 0x3, UPT ;  /* 0x000000030400788c */ /* 0x000fe8000bf05270 */
[----:B------:R-:W-:Y:S02]  /*71d0*/  USEL UR5, URZ, 0x1, UP0 ;  /* 0x00000001ff057887 */ /* 0x000fe40008000000 */
[----:B------:R-:W-:Y:S02]  /*71e0*/  USEL UR4, UR4, URZ, UP0 ;  /* 0x000000ff04047287 */ /* 0x000fe40008000000 */
[----:B------:R2:W1:Y:S02]  /*71f0*/  @P1 LDS.128 R48, [R82] ;  /* 0x0000000052301984 */ /* 0x0004640000000c00 */
[----:B------:R-:W-:Y:S02]  /*7200*/  LOP3.LUT R109, R109, UR5, RZ, 0x3c, !PT ;  /* 0x000000056d6d7c12 */ /* 0x000fe4000f8e3cff */
[----:B------:R2:W1:Y:S01]  /*7210*/  @P1 LDS.128 R56, [R83+0x10] ;  /* 0x0000100053381984 */ /* 0x0004620000000c00 */
[----:B------:R-:W-:Y:S03]  /*7220*/  IMAD.U32 R110, RZ, RZ, UR4 ;  /* 0x00000004ff6e7e24 */ /* 0x000fe6000f8e00ff */
[----:B------:R2:W1:Y:S04]  /*7230*/  @P1 LDS.128 R64, [R47+0x20] ;  /* 0x000020002f401984 */ /* 0x0004680000000c00 */
[----:B------:R2:W1:Y:S02]  /*7240*/  @P1 LDS.128 R72, [R46+0x10] ;  /* 0x000010002e481984 */ /* 0x0004640000000c00 */
.L_x_122:
[----:B------:R-:W-:Y:S05]  /*7250*/  BSYNC B1 ;  /* 0x0000000000017941 */ /* 0x000fea0003800000 */
.L_x_121:
[----:B-1----:R-:W-:Y:S04]  /*7260*/  SHF.R.U32.HI R0, RZ, 0x15, R39 ;  /* 0x00000015ff007819 */ /* 0x002fe80000011627 */
[----:B------:R-:W-:Y:S01]  /*7270*/  LOP3.LUT P1, RZ, R0, 0x3, R85, 0x48, !PT ;  /* 0x0000000300ff7812 */ /* 0x000fe20007824855 */
[----:B------:R-:W-:Y:S01]  /*7280*/  @!UPT UIADD3 URZ, UPT, UPT, URZ, URZ, URZ ;  /* 0x000000fffffff290 */ /* 0x000fe2000fffe0ff */
[----:B----4-:R-:W-:Y:S11]  /*7290*/  @P0 BRA `(.L_x_126) ;  /* 0x0000000000080947 */ /* 0x010ff60003800000 */
[----:B------:R-:W1:Y:S02]  /*72a0*/  SYNCS.PHASECHK.TRANS64.TRYWAIT P0, [R89+URZ+0x1a0], R2 ;  /* 0x0001a002590075a7 */ /* 0x000e6400080011ff */
[----:B-1----:R-:W-:Y:S05]  /*72b0*/  @!P0 BRA `(.L_x_127) ;  /* 0x0000002c00008947 */ /* 0x002fea0003800000 */
.L_x_126:
[----:B------:R-:W-:Y:S05]  /*72c0*/  @!P1 BRA `(.L_x_128) ;  /* 0x0000000000409947 */ /* 0x000fea0003800000 */
[----:B------:R-:W4:Y:S01]  /*72d0*/  LDCU.64 UR8, c[0x4][0x70] ;  /* 0x01000e00ff0877ac */ /* 0x000f220008000a00 */
[----:B------:R-:W-:Y:S01]  /*72e0*/  MOV R3, 0x0 ;  /* 0x0000000000037802 */ /* 0x000fe20000000f00 */
[----:B------:R-:W-:Y:S02]  /*72f0*/  HFMA2 R12, -RZ, RZ, 0, 5.9604644775390625e-08 ;  /* 0x00000001ff0c7431 */ /* 0x000fe400000001ff */
[----:B------:R-:W-:Y:S02]  /*7300*/  IMAD.MOV.U32 R8, RZ, RZ, 0x192 ;  /* 0x00000192ff087424 */ /* 0x000fe400078e00ff */
[----:B------:R-:W-:Y:S01]  /*7310*/  IMAD.MOV.U32 R13, RZ, RZ, RZ ;  /* 0x000000ffff0d7224 */ /* 0x000fe200078e00ff */
[----:B------:R-:W5:Y:S01]  /*7320*/  LDCU.64 UR6, c[0x4][0x78] ;  /* 0x01000f00ff0677ac */ /* 0x000f620008000a00 */
[----:B-1----:R-:W1:Y:S01]  /*7330*/  LDC.64 R2, c[0x4][R3] ;  /* 0x0100000003027b82 */ /* 0x002e620000000a00 */
[----:B------:R-:W2:Y:S01]  /*7340*/  LDCU.64 UR4, c[0x4][0x10] ;  /* 0x01000200ff0477ac */ /* 0x000ea20008000a00 */
[----:B----4-:R-:W-:Y:S01]  /*7350*/  MOV R5, UR9 ;  /* 0x0000000900057c02 */ /* 0x010fe20008000f00 */
[----:B------:R-:W-:Y:S01]  /*7360*/  IMAD.U32 R4, RZ, RZ, UR8 ;  /* 0x00000008ff047e24 */ /* 0x000fe2000f8e00ff */
[----:B-----5:R-:W-:Y:S01]  /*7370*/  MOV R7, UR7 ;  /* 0x0000000700077c02 */ /* 0x020fe20008000f00 */
[----:B------:R-:W-:Y:S01]  /*7380*/  IMAD.U32 R6, RZ, RZ, UR6 ;  /* 0x00000006ff067e24 */ /* 0x000fe2000f8e00ff */
[----:B--2---:R-:W-:Y:S01]  /*7390*/  MOV R11, UR5 ;  /* 0x00000005000b7c02 */ /* 0x004fe20008000f00 */
[----:B------:R-:W-:Y:S02]  /*73a0*/  IMAD.U32 R10, RZ, RZ, UR4 ;  /* 0x00000004ff0a7e24 */ /* 0x000fe4000f8e00ff */
[----:B------:R-:W-:Y:S07]  /*73b0*/  LEPC R20, `(.L_x_128) ;  /* 0x000000001014794e */ /* 0x000fee0000000000 */
[----:B-1-3--:R-:W-:Y:S05]  /*73c0*/  CALL.ABS.NOINC R2 ;  /* 0x0000000002007343 */ /* 0x00afea0003c00000 */
.L_x_128:
[----:B------:R-:W-:Y:S05]  /*73d0*/  WARPSYNC.ALL ;  /* 0x0000000000007948 */ /* 0x000fea0003800000 */
[----:B------:R-:W-:Y:S01]  /*73e0*/  R2UR UR4, R39 ;  /* 0x00000000270472ca */ /* 0x000fe200000e0000 */
[--C-:B------:R-:W-:Y:S01]  /*73f0*/  HADD2.F32 R40, -RZ, R48.reuse.H0_H0 ;  /* 0x20000030ff287230 */ /* 0x100fe20000004100 */
[----:B------:R-:W-:Y:S01]  /*7400*/  ISETP.NE.AND P0, PT, R98, RZ, PT ;  /* 0x000000ff6200720c */ /* 0x000fe20003f05270 */
[----:B------:R-:W-:Y:S01]  /*7410*/  HADD2.F32 R43, -RZ, R48.H1_H1 ;  /* 0x30000030ff2b7230 */ /* 0x000fe20000004100 */
[----:B------:R-:W-:Y:S01]  /*7420*/  BSSY.RECONVERGENT B0, `(.L_x_129) ;  /* 0x0000085000007945 */ /* 0x000fe20003800200 */
[----:B------:R-:W-:Y:S02]  /*7430*/  HADD2.F32 R42, -RZ, R49.H0_H0 ;  /* 0x20000031ff2a7230 */ /* 0x000fe40000004100 */
[----:B------:R-:W-:Y:S02]  /*7440*/  HADD2.F32 R45, -RZ, R51.H0_H0 ;  /* 0x20000033ff2d7230 */ /* 0x000fe40000004100 */
[----:B------:R-:W-:Y:S04]  /*7450*/  HADD2.F32 R44, -RZ, R75.H1_H1 ;  /* 0x3000004bff2c7230 */ /* 0x000fe80000004100 */
[----:B------:R-:W3:Y:S02]  /*7460*/  LDTM.x32 R4, tmem[UR4] ;  /* 0x00000004000479ee */ /* 0x000ee400082c0000 */
[C---:B---3--:R-:W-:Y:S01]  /*7470*/  FMUL R0, R38.reuse, R4 ;  /* 0x0000000426007220 */ /* 0x048fe20000400000 */
[C---:B-1----:R-:W-:Y:S01]  /*7480*/  FMUL R2, R38.reuse, R5 ;  /* 0x0000000526027220 */ /* 0x042fe20000400000 */
[C---:B------:R-:W-:Y:S01]  /*7490*/  FMUL R3, R38.reuse, R6 ;  /* 0x0000000626037220 */ /* 0x040fe20000400000 */
[C---:B------:R-:W-:Y:S01]  /*74a0*/  FMUL R7, R38.reuse, R7 ;  /* 0x0000000726077220 */ /* 0x040fe20000400000 */
[C---:B------:R-:W-:Y:S01]  /*74b0*/  FFMA R0, R41.reuse, R40, R0 ;  /* 0x0000002829007223 */ /* 0x040fe20000000000 */
[----:B------:R-:W-:Y:S02]  /*74c0*/  HADD2.F32 R40, -RZ, R49.H1_H1 ;  /* 0x30000031ff287230 */ /* 0x000fe40000004100 */
[C---:B------:R-:W-:Y:S01]  /*74d0*/  FFMA R2, R41.reuse, R43, R2 ;  /* 0x0000002b29027223 */ /* 0x040fe20000000002 */
[C---:B------:R-:W-:Y:S01]  /*74e0*/  FFMA R3, R41.reuse, R42, R3 ;  /* 0x0000002a29037223 */ /* 0x040fe20000000003 */
[--C-:B------:R-:W-:Y:S02]  /*74f0*/  HADD2.F32 R43, -RZ, R50.reuse.H0_H0 ;  /* 0x20000032ff2b7230 */ /* 0x100fe40000004100 */
[----:B------:R-:W-:Y:S01]  /*7500*/  FMUL R4, R38, R8 ;  /* 0x0000000826047220 */ /* 0x000fe20000400000 */
[----:B------:R-:W-:Y:S01]  /*7510*/  HADD2.F32 R42, -RZ, R50.H1_H1 ;  /* 0x30000032ff2a7230 */ /* 0x000fe20000004100 */
[----:B------:R-:W-:Y:S01]  /*7520*/  F2FP.F16.F32.PACK_AB R52, R2, R0 ;  /* 0x000000000234723e */ /* 0x000fe200000000ff */
[C---:B------:R-:W-:Y:S01]  /*7530*/  FFMA R7, R41.reuse, R40, R7 ;  /* 0x0000002829077223 */ /* 0x040fe20000000007 */
[----:B------:R-:W-:Y:S01]  /*7540*/  FFMA R4, R41, R43, R4 ;  /* 0x0000002b29047223 */ /* 0x000fe20000000004 */
[C---:B------:R-:W-:Y:S01]  /*7550*/  FMUL R5, R38.reuse, R9 ;  /* 0x0000000926057220 */ /* 0x040fe20000400000 */
[C---:B------:R-:W-:Y:S01]  /*7560*/  FMUL R6, R38.reuse, R10 ;  /* 0x0000000a26067220 */ /* 0x040fe20000400000 */
[----:B------:R-:W-:Y:S01]  /*7570*/  HADD2.F32 R40, -RZ, R51.H1_H1 ;  /* 0x30000033ff287230 */ /* 0x000fe20000004100 */
[----:B------:R-:W-:Y:S01]  /*7580*/  F2FP.F16.F32.PACK_AB R53, R7, R3 ;  /* 0x000000030735723e */ /* 0x000fe200000000ff */
[C---:B------:R-:W-:Y:S01]  /*7590*/  FFMA R5, R41.reuse, R42, R5 ;  /* 0x0000002a29057223 */ /* 0x040fe20000000005 */
[----:B------:R-:W-:Y:S01]  /*75a0*/  FFMA R6, R41, R45, R6 ;  /* 0x0000002d29067223 */ /* 0x000fe20000000006 */
[C---:B------:R-:W-:Y:S01]  /*75b0*/  FMUL R11, R38.reuse, R11 ;  /* 0x0000000b260b7220 */ /* 0x040fe20000400000 */
[--C-:B------:R-:W-:Y:S02]  /*75c0*/  HADD2.F32 R43, -RZ, R56.reuse.H0_H0 ;  /* 0x20000038ff2b7230 */ /* 0x100fe40000004100 */
[C---:B------:R-:W-:Y:S01]  /*75d0*/  FMUL R8, R38.reuse, R12 ;  /* 0x0000000c26087220 */ /* 0x040fe20000400000 */
[----:B------:R-:W-:Y:S01]  /*75e0*/  F2FP.F16.F32.PACK_AB R54, R5, R4 ;  /* 0x000000040536723e */ /* 0x000fe200000000ff */
[C---:B------:R-:W-:Y:S01]  /*75f0*/  FFMA R11, R41.reuse, R40, R11 ;  /* 0x00000028290b7223 */ /* 0x040fe2000000000b */
[----:B------:R-:W-:Y:S02]  /*7600*/  HADD2.F32 R40, -RZ, R56.H1_H1 ;  /* 0x30000038ff287230 */ /* 0x000fe40000004100 */
[----:B------:R-:W-:Y:S01]  /*7610*/  FFMA R8, R41, R43, R8 ;  /* 0x0000002b29087223 */ /* 0x000fe20000000008 */
[C---:B------:R-:W-:Y:S01]  /*7620*/  FMUL R9, R38.reuse, R13 ;  /* 0x0000000d26097220 */ /* 0x040fe20000400000 */
[--C-:B------:R-:W-:Y:S01]  /*7630*/  HADD2.F32 R45, -RZ, R57.reuse.H0_H0 ;  /* 0x20000039ff2d7230 */ /* 0x100fe20000004100 */
[----:B------:R-:W-:Y:S01]  /*7640*/  F2FP.F16.F32.PACK_AB R55, R11, R6 ;  /* 0x000000060b37723e */ /* 0x000fe200000000ff */
[C---:B------:R-:W-:Y:S01]  /*7650*/  FMUL R10, R38.reuse, R14 ;  /* 0x0000000e260a7220 */ /* 0x040fe20000400000 */
[----:B------:R-:W-:Y:S02]  /*7660*/  HADD2.F32 R42, -RZ, R57.H1_H1 ;  /* 0x30000039ff2a7230 */ /* 0x000fe40000004100 */
[C---:B------:R-:W-:Y:S01]  /*7670*/  FFMA R9, R41.reuse, R40, R9 ;  /* 0x0000002829097223 */ /* 0x040fe20000000009 */
[C---:B------:R-:W-:Y:S01]  /*7680*/  FMUL R15, R38.reuse, R15 ;  /* 0x0000000f260f7220 */ /* 0x040fe20000400000 */
[----:B------:R1:W-:Y:S01]  /*7690*/  STS.128 [R82], R52 ;  /* 0x0000003452007388 */ /* 0x0003e20000000c00 */
[----:B------:R-:W-:Y:S01]  /*76a0*/  FFMA R10, R41, R45, R10 ;  /* 0x0000002d290a7223 */ /* 0x000fe2000000000a */
[--C-:B------:R-:W-:Y:S01]  /*76b0*/  HADD2.F32 R40, -RZ, R58.reuse.H0_H0 ;  /* 0x2000003aff287230 */ /* 0x100fe20000004100 */
[----:B------:R-:W-:Y:S01]  /*76c0*/  F2FP.F16.F32.PACK_AB R60, R9, R8 ;  /* 0x00000008093c723e */ /* 0x000fe200000000ff */
[----:B------:R-:W-:Y:S01]  /*76d0*/  FFMA R15, R41, R42, R15 ;  /* 0x0000002a290f7223 */ /* 0x000fe2000000000f */
[C---:B------:R-:W-:Y:S01]  /*76e0*/  FMUL R12, R38.reuse, R16 ;  /* 0x00000010260c7220 */ /* 0x040fe20000400000 */
[----:B------:R-:W-:Y:S02]  /*76f0*/  HADD2.F32 R42, -RZ, R58.H1_H1 ;  /* 0x3000003aff2a7230 */ /* 0x000fe40000004100 */
[C---:B------:R-:W-:Y:S01]  /*7700*/  FMUL R13, R38.reuse, R17 ;  /* 0x00000011260d7220 */ /* 0x040fe20000400000 */
[--C-:B------:R-:W-:Y:S01]  /*7710*/  HADD2.F32 R43, -RZ, R59.reuse.H0_H0 ;  /* 0x2000003bff2b7230 */ /* 0x100fe20000004100 */
[----:B------:R-:W-:Y:S01]  /*7720*/  F2FP.F16.F32.PACK_AB R61, R15, R10 ;  /* 0x0000000a0f3d723e */ /* 0x000fe200000000ff */
[C---:B------:R-:W-:Y:S01]  /*7730*/  FFMA R12, R41.reuse, R40, R12 ;  /* 0x00000028290c7223 */ /* 0x040fe2000000000c */
[C---:B------:R-:W-:Y:S01]  /*7740*/  FFMA R13, R41.reuse, R42, R13 ;  /* 0x0000002a290d7223 */ /* 0x040fe2000000000d */
[C---:B------:R-:W-:Y:S01]  /*7750*/  FMUL R14, R38.reuse, R18 ;  /* 0x00000012260e7220 */ /* 0x040fe20000400000 */
[----:B------:R-:W-:Y:S02]  /*7760*/  HADD2.F32 R40, -RZ, R59.H1_H1 ;  /* 0x3000003bff287230 */ /* 0x000fe40000004100 */
[C---:B------:R-:W-:Y:S01]  /*7770*/  FMUL R19, R38.reuse, R19 ;  /* 0x0000001326137220 */ /* 0x040fe20000400000 */
[C---:B------:R-:W-:Y:S01]  /*7780*/  FMUL R16, R38.reuse, R20 ;  /* 0x0000001426107220 */ /* 0x040fe20000400000 */
[C---:B------:R-:W-:Y:S01]  /*7790*/  FFMA R14, R41.reuse, R43, R14 ;  /* 0x0000002b290e7223 */ /* 0x040fe2000000000e */
[--C-:B------:R-:W-:Y:S02]  /*77a0*/  HADD2.F32 R43, -RZ, R64.reuse.H0_H0 ;  /* 0x20000040ff2b7230 */ /* 0x100fe40000004100 */
[C---:B------:R-:W-:Y:S01]  /*77b0*/  FFMA R19, R41.reuse, R40, R19 ;  /* 0x0000002829137223 */ /* 0x040fe20000000013 */
[----:B------:R-:W-:Y:S02]  /*77c0*/  HADD2.F32 R42, -RZ, R64.H1_H1 ;  /* 0x30000040ff2a7230 */ /* 0x000fe40000004100 */
[C---:B------:R-:W-:Y:S01]  /*77d0*/  FMUL R17, R38.reuse, R21 ;  /* 0x0000001526117220 */ /* 0x040fe20000400000 */
[--C-:B------:R-:W-:Y:S02]  /*77e0*/  HADD2.F32 R45, -RZ, R65.reuse.H0_H0 ;  /* 0x20000041ff2d7230 */ /* 0x100fe40000004100 */
[C---:B------:R-:W-:Y:S01]  /*77f0*/  FMUL R18, R38.reuse, R22 ;  /* 0x0000001626127220 */ /* 0x040fe20000400000 */
[----:B------:R-:W-:Y:S02]  /*7800*/  HADD2.F32 R40, -RZ, R65.H1_H1 ;  /* 0x30000041ff287230 */ /* 0x000fe40000004100 */
[C---:B------:R-:W-:Y:S01]  /*7810*/  FMUL R23, R38.reuse, R23 ;  /* 0x0000001726177220 */ /* 0x040fe20000400000 */
[C---:B------:R-:W-:Y:S01]  /*7820*/  FFMA R16, R41.reuse, R43, R16 ;  /* 0x0000002b29107223 */ /* 0x040fe20000000010 */
[C---:B------:R-:W-:Y:S01]  /*7830*/  FFMA R17, R41.reuse, R42, R17 ;  /* 0x0000002a29117223 */ /* 0x040fe20000000011 */
[C---:B------:R-:W-:Y:S01]  /*7840*/  FFMA R18, R41.reuse, R45, R18 ;  /* 0x0000002d29127223 */ /* 0x040fe20000000012 */
[C---:B------:R-:W-:Y:S01]  /*7850*/  FFMA R23, R41.reuse, R40, R23 ;  /* 0x0000002829177223 */ /* 0x040fe20000000017 */
[--C-:B------:R-:W-:Y:S02]  /*7860*/  HADD2.F32 R43, -RZ, R66.reuse.H0_H0 ;  /* 0x20000042ff2b7230 */ /* 0x100fe40000004100 */
[C---:B------:R-:W-:Y:S01]  /*7870*/  FMUL R20, R38.reuse, R24 ;  /* 0x0000001826147220 */ /* 0x040fe20000400000 */
        /* <DEDUP_REMOVED lines=9> */
[----:B------:R-:W-:Y:S01]  /*7910*/  FFMA R27, R41, R42, R27 ;  /* 0x0000002a291b7223 */ /* 0x000fe2000000001b */
[--C-:B------:R-:W-:Y:S02]  /*7920*/  HADD2.F32 R40, -RZ, R72.reuse.H0_H0 ;  /* 0x20000048ff287230 */ /* 0x100fe40000004100 */
[C---:B------:R-:W-:Y:S01]  /*7930*/  FMUL R24, R38.reuse, R28 ;  /* 0x0000001c26187220 */ /* 0x040fe20000400000 */
[----:B------:R-:W-:Y:S02]  /*7940*/  HADD2.F32 R42, -RZ, R72.H1_H1 ;  /* 0x30000048ff2a7230 */ /* 0x000fe40000004100 */
[C---:B------:R-:W-:Y:S01]  /*7950*/  FMUL R25, R38.reuse, R29 ;  /* 0x0000001d26197220 */ /* 0x040fe20000400000 */
[--C-:B------:R-:W-:Y:S02]  /*7960*/  HADD2.F32 R43, -RZ, R73.reuse.H0_H0 ;  /* 0x20000049ff2b7230 */ /* 0x100fe40000004100 */
[C---:B------:R-:W-:Y:S01]  /*7970*/  FMUL R26, R38.reuse, R30 ;  /* 0x0000001e261a7220 */ /* 0x040fe20000400000 */
[----:B------:R-:W-:Y:S01]  /*7980*/  F2FP.F16.F32.PACK_AB R62, R13, R12 ;  /* 0x0000000c0d3e723e */ /* 0x000fe200000000ff */
[----:B------:R-:W-:Y:S01]  /*7990*/  FFMA R24, R41, R40, R24 ;  /* 0x0000002829187223 */ /* 0x000fe20000000018 */
[----:B------:R-:W-:Y:S01]  /*79a0*/  F2FP.F16.F32.PACK_AB R63, R19, R14 ;  /* 0x0000000e133f723e */ /* 0x000fe200000000ff */
[C---:B------:R-:W-:Y:S01]  /*79b0*/  FFMA R25, R41.reuse, R42, R25 ;  /* 0x0000002a29197223 */ /* 0x040fe20000000019 */
[C---:B------:R-:W-:Y:S01]  /*79c0*/  FFMA R26, R41.reuse, R43, R26 ;  /* 0x0000002b291a7223 */ /* 0x040fe2000000001a */
[----:B------:R-:W-:Y:S02]  /*79d0*/  HADD2.F32 R40, -RZ, R73.H1_H1 ;  /* 0x30000049ff287230 */ /* 0x000fe40000004100 */
[C---:B------:R-:W-:Y:S01]  /*79e0*/  FMUL R31, R38.reuse, R31 ;  /* 0x0000001f261f7220 */ /* 0x040fe20000400000 */
[----:B------:R1:W-:Y:S01]  /*79f0*/  STS.128 [R83+0x10], R60 ;  /* 0x0000103c53007388 */ /* 0x0003e20000000c00 */
[--C-:B------:R-:W-:Y:S02]  /*7a00*/  HADD2.F32 R43, -RZ, R74.reuse.H0_H0 ;  /* 0x2000004aff2b7230 */ /* 0x100fe40000004100 */
[C---:B------:R-:W-:Y:S01]  /*7a10*/  FMUL R28, R38.reuse, R32 ;  /* 0x00000020261c7220 */ /* 0x040fe20000400000 */
[----:B------:R-:W-:Y:S02]  /*7a20*/  HADD2.F32 R42, -RZ, R74.H1_H1 ;  /* 0x3000004aff2a7230 */ /* 0x000fe40000004100 */
[C---:B------:R-:W-:Y:S01]  /*7a30*/  FMUL R29, R38.reuse, R33 ;  /* 0x00000021261d7220 */ /* 0x040fe20000400000 */
[----:B------:R-:W-:Y:S02]  /*7a40*/  HADD2.F32 R45, -RZ, R75.H0_H0 ;  /* 0x2000004bff2d7230 */ /* 0x000fe40000004100 */
[C---:B------:R-:W-:Y:S01]  /*7a50*/  FMUL R30, R38.reuse, R34 ;  /* 0x00000022261e7220 */ /* 0x040fe20000400000 */
[----:B------:R-:W-:Y:S01]  /*7a60*/  FFMA R31, R41, R40, R31 ;  /* 0x00000028291f7223 */ /* 0x000fe2000000001f */
[----:B------:R-:W-:Y:S01]  /*7a70*/  FMUL R35, R38, R35 ;  /* 0x0000002326237220 */ /* 0x000fe20000400000 */
[----:B------:R-:W-:Y:S01]  /*7a80*/  F2FP.F16.F32.PACK_AB R68, R17, R16 ;  /* 0x000000101144723e */ /* 0x000fe200000000ff */
[----:B------:R-:W-:Y:S01]  /*7a90*/  FFMA R28, R41, R43, R28 ;  /* 0x0000002b291c7223 */ /* 0x000fe2000000001c */
[----:B------:R-:W-:Y:S01]  /*7aa0*/  F2FP.F16.F32.PACK_AB R69, R23, R18 ;  /* 0x000000121745723e */ /* 0x000fe200000000ff */
[----:B------:R-:W-:Y:S01]  /*7ab0*/  FFMA R29, R41, R42, R29 ;  /* 0x0000002a291d7223 */ /* 0x000fe2000000001d */
[----:B------:R-:W-:Y:S01]  /*7ac0*/  F2FP.F16.F32.PACK_AB R70, R21, R20 ;  /* 0x000000141546723e */ /* 0x000fe200000000ff */
[----:B------:R-:W-:Y:S01]  /*7ad0*/  FFMA R30, R41, R45, R30 ;  /* 0x0000002d291e7223 */ /* 0x000fe2000000001e */
[----:B------:R-:W-:Y:S01]  /*7ae0*/  F2FP.F16.F32.PACK_AB R71, R27, R22 ;  /* 0x000000161b47723e */ /* 0x000fe200000000ff */
[----:B------:R-:W-:Y:S01]  /*7af0*/  FFMA R35, R41, R44, R35 ;  /* 0x0000002c29237223 */ /* 0x000fe20000000023 */
[----:B------:R-:W-:Y:S02]  /*7b00*/  F2FP.F16.F32.PACK_AB R104, R25, R24 ;  /* 0x000000181968723e */ /* 0x000fe400000000ff */
[----:B------:R-:W-:Y:S01]  /*7b10*/  F2FP.F16.F32.PACK_AB R105, R31, R26 ;  /* 0x0000001a1f69723e */ /* 0x000fe200000000ff */
[----:B------:R1:W-:Y:S01]  /*7b20*/  STS.128 [R47+0x20], R68 ;  /* 0x000020442f007388 */ /* 0x0003e20000000c00 */
[----:B------:R-:W-:Y:S02]  /*7b30*/  F2FP.F16.F32.PACK_AB R106, R29, R28 ;  /* 0x0000001c1d6a723e */ /* 0x000fe400000000ff */
[----:B------:R-:W-:Y:S05]  /*7b40*/  F2FP.F16.F32.PACK_AB R107, R35, R30 ;  /* 0x0000001e236b723e */ /* 0x000fea00000000ff */
[----:B------:R1:W-:Y:S01]  /*7b50*/  STS.128 [R46+0x10], R104 ;  /* 0x000010682e007388 */ /* 0x0003e20000000c00 */
[----:B------:R-:W-:Y:S01]  /*7b60*/  @!PT LDS RZ, [RZ] ;  /* 0x00000000fffff984 */ /* 0x000fe20000000800 */
[----:B------:R-:W-:Y:S01]  /*7b70*/  @!PT LDS RZ, [RZ] ;  /* 0x00000000fffff984 */ /* 0x000fe20000000800 */
[----:B------:R-:W-:Y:S01]  /*7b80*/  @!PT LDS RZ, [RZ] ;  /* 0x00000000fffff984 */ /* 0x000fe20000000800 */
[----:B------:R-:W-:Y:S01]  /*7b90*/  @!PT LDS RZ, [RZ] ;  /* 0x00000000fffff984 */ /* 0x000fe20000000800 */
[----:B------:R3:W-:Y:S07]  /*7ba0*/  MEMBAR.ALL.CTA ;  /* 0x0000000000007992 */ /* 0x0007ee0000008000 */
[----:B---3--:R-:W3:Y:S02]  /*7bb0*/  FENCE.VIEW.ASYNC.S ;  /* 0x00000000000073c6 */ /* 0x008ee40000000000 */
[----:B---3--:R-:W-:Y:S06]  /*7bc0*/  BAR.SYNC.DEFER_BLOCKING 0x1, 0x80 ;  /* 0x0042000000007b1d */ /* 0x008fec0000010000 */
[----:B------:R-:W-:Y:S05]  /*7bd0*/  @P0 BRA `(.L_x_130) ;  /* 0x0000000000240947 */ /* 0x000fea0003800000 */
[----:B------:R-:W3:Y:S01]  /*7be0*/  LDCU.64 UR6, c[0x0][0x348] ;  /* 0x00006900ff0677ac */ /* 0x000ee20008000a00 */
[----:B------:R-:W-:Y:S01]  /*7bf0*/  R2UR UR5, R108 ;  /* 0x000000006c0572ca */ /* 0x000fe200000e0000 */
[----:B------:R-:W-:Y:S11]  /*7c00*/  UMOV UR51, UR36 ;  /* 0x0000002400337c82 */ /* 0x000ff60008000000 */
[----:B------:R-:W-:Y:S01]  /*7c10*/  @!UPT UIADD3 URZ, UPT, UPT, URZ, URZ, URZ ;  /* 0x000000fffffff290 */ /* 0x000fe2000fffe0ff */
[----:B------:R-:W-:Y:S02]  /*7c20*/  UIADD3 UR48, UPT, UPT, UR47, 0x400, UR5 ;  /* 0x000004002f307890 */ /* 0x000fe4000fffe005 */
[----:B---3--:R-:W-:Y:S04]  /*7c30*/  UIADD3 UR4, UP0, UPT, UR6, 0x680, URZ ;  /* 0x0000068006047890 */ /* 0x008fe8000ff1e0ff */
[----:B------:R-:W-:Y:S09]  /*7c40*/  UIADD3.X UR5, UPT, UPT, URZ, UR7, URZ, UP0, !UPT ;  /* 0x00000007ff057290 */ /* 0x000ff200087fe4ff */
[----:B------:R3:W-:Y:S02]  /*7c50*/  UTMASTG.3D [UR48], [UR4] ;  /* 0x00000030040073b5 */ /* 0x0007e40008010000 */
[----:B---3--:R0:W-:Y:S02]  /*7c60*/  UTMACMDFLUSH ;  /* 0x00000000000079b7 */ /* 0x0081e40000000000 */
.L_x_130:
[----:B------:R-:W-:Y:S05]  /*7c70*/  BSYNC.RECONVERGENT B0 ;  /* 0x0000000000007941 */ /* 0x000fea0003800200 */
.L_x_129:
[----:B------:R-:W-:Y:S01]  /*7c80*/  UIADD3 UR44, UPT, UPT, UR46, 0x1, URZ ;  /* 0x000000012e2c7890 */ /* 0x000fe2000fffe0ff */
[----:B------:R-:W-:Y:S03]  /*7c90*/  BSSY.RECONVERGENT B0, `(.L_x_131) ;  /* 0x0000005000007945 */ /* 0x000fe60003800200 */
[----:B------:R-:W-:Y:S04]  /*7ca0*/  UISETP.NE.AND UP0, UPT, UR44, 0x3, UPT ;  /* 0x000000032c00788c */ /* 0x000fe8000bf05270 */
[----:B------:R-:W-:Y:S01]  /*7cb0*/  USEL UR45, UR44, URZ, UP0 ;  /* 0x000000ff2c2d7287 */ /* 0x000fe20008000000 */
[----:B------:R-:W-:Y:S11]  /*7cc0*/  @P0 BRA `(.L_x_132) ;  /* 0x0000000000040947 */ /* 0x000ff60003800000 */
[----:B------:R-:W-:Y:S04]  /*7cd0*/  DEPBAR.LE SB0, 0x1 ;  /* 0x000080400000791a */ /* 0x000fe80000000000 */
.L_x_132:
[----:B------:R-:W-:Y:S05]  /*7ce0*/  BSYNC.RECONVERGENT B0 ;  /* 0x0000000000007941 */ /* 0x000fea0003800200 */
.L_x_131:
[----:B------:R-:W-:Y:S01]  /*7cf0*/  BAR.SYNC.DEFER_BLOCKING 0x1, 0x80 ;  /* 0x0042000000007b1d */ /* 0x000fe20000010000 */
[----:B------:R-:W-:Y:S01]  /*7d00*/  ISETP.NE.AND P1, PT, R102, RZ, PT ;  /* 0x000000ff6600720c */ /* 0x000fe20003f25270 */
[----:B------:R-:W-:Y:S01]  /*7d10*/  UISETP.NE.AND UP0, UPT, UR53, URZ, UPT ;  /* 0x000000ff3500728c */ /* 0x000fe2000bf05270 */
[----:B------:R-:W-:Y:S11]  /*7d20*/  LEA R3, R110, UR47, 0x3 ;  /* 0x0000002f6e037c11 */ /* 0x000ff6000f8e18ff */
[----:B------:R-:W-:Y:S01]  /*7d30*/  @P1 SHF.L.U32 R4, R109, 0x1f, RZ ;  /* 0x0000001f6d041819 */ /* 0x000fe200000006ff */
[----:B------:R-:W-:Y:S06]  /*7d40*/  BRA.U !UP0, `(.L_x_133) ;  /* 0x0000000108247547 */ /* 0x000fec000b800000 */
[----:B------:R-:W3:Y:S01]  /*7d50*/  S2R R0, SR_CgaCtaId ;  /* 0x0000000000007919 */ /* 0x000ee20000008800 */
[----:B------:R-:W-:Y:S01]  /*7d60*/  IMAD.U32 R2, RZ, RZ, UR52 ;  /* 0x00000034ff027e24 */ /* 0x000fe2000f8e00ff */
[----:B------:R-:W-:Y:S04]  /*7d70*/  UIADD3 UR4, UPT, UPT, UR52, 0x1, URZ ;  /* 0x0000000134047890 */ /* 0x000fe8000fffe0ff */
[----:B------:R-:W-:Y:S01]  /*7d80*/  @P1 LEA R2, R2, UR47, 0x3 ;  /* 0x0000002f02021c11 */ /* 0x000fe2000f8e18ff */
[----:B------:R-:W-:Y:S04]  /*7d90*/  UISETP.NE.AND UP0, UPT, UR4, 0x3, UPT ;  /* 0x000000030400788c */ /* 0x000fe8000bf05270 */
[----:B------:R-:W-:Y:S01]  /*7da0*/  @P1 VIADD R5, R2, 0x158 ;  /* 0x0000015802051836 */ /* 0x000fe20000000000 */
[----:B------:R-:W-:Y:S04]  /*7db0*/  USEL UR52, UR4, URZ, UP0 ;  /* 0x000000ff04347287 */ /* 0x000fe80008000000 */
[----:B---3--:R-:W-:Y:S04]  /*7dc0*/  @P1 PRMT R0, R0, 0x654, R5 ;  /* 0x0000065400001816 */ /* 0x008fe80000000005 */
[----:B------:R3:W-:Y:S04]  /*7dd0*/  @P1 SYNCS.ARRIVE.TRANS64.RED.A1T0 RZ, [R0+URZ], RZ ;  /* 0x000000ff00ff19a7 */ /* 0x0007e800081004ff */
.L_x_133:
[----:B------:R-:W4:Y:S01]  /*7de0*/  @P1 SYNCS.PHASECHK.TRANS64.TRYWAIT P0, [R3+URZ+0x140], R4 ;  /* 0x00014004030015a7 */ /* 0x000f2200080011ff */
[----:B------:R-:W-:Y:S01]  /*7df0*/  BSSY B1, `(.L_x_134) ;  /* 0x0000015000017945 */ /* 0x000fe20003800000 */
[----:B----4-:R-:W-:Y:S03]  /*7e00*/  @P1 SEL R103, RZ, 0x1, !P0 ;  /* 0x00000001ff671807 */ /* 0x010fe60004000000 */
[----:B------:R-:W-:Y:S05]  /*7e10*/  @!P1 BRA `(.L_x_135) ;  /* 0x0000000000489947 */ /* 0x000fea0003800000 */
[----:B------:R-:W-:Y:S01]  /*7e20*/  ISETP.NE.AND P1, PT, R111, RZ, PT ;  /* 0x000000ff6f00720c */ /* 0x000fe20003f25270 */
[----:B------:R-:W-:Y:S01]  /*7e30*/  BSSY B0, `(.L_x_136) ;  /* 0x000000a000007945 */ /* 0x000fe20003800000 */
[----:B------:R-:W-:Y:S11]  /*7e40*/  ISETP.NE.AND P0, PT, R103, RZ, PT ;  /* 0x000000ff6700720c */ /* 0x000ff60003f05270 */
[----:B------:R-:W-:Y:S04]  /*7e50*/  @P1 IMAD R110, R110, 0x2000, R97 ;  /* 0x000020006e6e1824 */ /* 0x000fe800078e0261 */
[----:B------:R-:W-:Y:S01]  /*7e60*/  @P1 IMAD.IADD R5, R81, 0x1, R110 ;  /* 0x0000000151051824 */ /* 0x000fe200078e026e */
[----:B------:R-:W-:Y:S03]  /*7e70*/  @P1 IADD3 R2, PT, PT, R80, R110, RZ ;  /* 0x0000006e50021210 */ /* 0x000fe60007ffe0ff */
[----:B---3--:R-:W-:Y:S01]  /*7e80*/  @P1 IMAD.IADD R0, R96, 0x1, R5 ;  /* 0x0000000160001824 */ /* 0x008fe200078e0205 */
[----:B------:R-:W-:Y:S06]  /*7e90*/  @P0 BRA `(.L_x_137) ;  /* 0x00000000000c0947 */ /* 0x000fec0003800000 */
[----:B------:R-:W-:Y:S04]  /*7ea0*/  SHF.L.U32 R4, R109, 0x1f, RZ ;  /* 0x0000001f6d047819 */ /* 0x000fe800000006ff */
[----:B------:R-:W3:Y:S02]  /*7eb0*/  SYNCS.PHASECHK.TRANS64.TRYWAIT P0, [R3+URZ+0x140], R4 ;  /* 0x00014004030075a7 */ /* 0x000ee400080011ff */
[----:B---3--:R-:W-:Y:S05]  /*7ec0*/  @!P0 BRA `(.L_x_138) ;  /* 0x0000002000108947 */ /* 0x008fea0003800000 */
.L_x_137:
[----:B------:R-:W-:Y:S05]  /*7ed0*/  BSYNC B0 ;  /* 0x0000000000007941 */ /* 0x000fea0003800000 */
.L_x_136:
[----:B------:R-:W-:Y:S11]  /*7ee0*/  ISETP.NE.AND P0, PT, R111, RZ, PT ;  /* 0x000000ff6f00720c */ /* 0x000ff60003f05270 */
[----:B------:R-:W-:Y:S02]  /*7ef0*/  @!UPT UIADD3 URZ, UPT, UPT, URZ, URZ, URZ ;  /* 0x000000fffffff290 */ /* 0x000fe4000fffe0ff */
[----:B------:R4:W1:Y:S04]  /*7f00*/  @P0 LDS.128 R48, [R110] ;  /* 0x000000006e300984 */ /* 0x0008680000000c00 */
[----:B------:R4:W1:Y:S04]  /*7f10*/  @P0 LDS.128 R64, [R2+0x20] ;  /* 0x0000200002400984 */ /* 0x0008680000000c00 */
[----:B------:R4:W1:Y:S04]  /*7f20*/  @P0 LDS.128 R56, [R5+0x10] ;  /* 0x0000100005380984 */ /* 0x0008680000000c00 */
[----:B------:R4:W1:Y:S02]  /*7f30*/  @P0 LDS.128 R72, [R0+0x10] ;  /* 0x0000100000480984 */ /* 0x0008640000000c00 */
.L_x_135:
[----:B------:R-:W-:Y:S05]  /*7f40*/  BSYNC B1 ;  /* 0x0000000000017941 */ /* 0x000fea0003800000 */
.L_x_134:
[----:B---34-:R-:W-:Y:S05]  /*7f50*/  VIADD R0, R39, 0x20 ;  /* 0x0000002027007836 */ /* 0x018fea0000000000 */
[----:B------:R-:W-:Y:S04]  /*7f60*/  SHF.R.U32.HI R0, RZ, 0x15, R0 ;  /* 0x00000015ff007819 */ /* 0x000fe80000011600 */
[----:B------:R-:W-:Y:S11]  /*7f70*/  LOP3.LUT P0, RZ, R0, 0x3, R85, 0x48, !PT ;  /* 0x0000000300ff7812 */ /* 0x000ff60007804855 */
[----:B------:R-:W-:Y:S02]  /*7f80*/  @!UPT UIADD3 URZ, UPT, UPT, URZ, URZ, URZ ;  /* 0x000000fffffff290 */ /* 0x000fe4000fffe0ff */
[----:B------:R-:W-:Y:S05]  /*7f90*/  @!P0 BRA `(.L_x_139) ;  /* 0x0000000000408947 */ /* 0x000fea0003800000 */
[----:B------:R-:W3:Y:S01]  /*7fa0*/  LDCU.64 UR8, c[0x4][0x70] ;  /* 0x01000e00ff0877ac */ /* 0x000ee20008000a00 */
[----:B------:R-:W-:Y:S01]  /*7fb0*/  MOV R3, 0x0 ;  /* 0x0000000000037802 */ /* 0x000fe20000000f00 */
[----:B------:R-:W-:Y:S02]  /*7fc0*/  HFMA2 R12, -RZ, RZ, 0, 5.9604644775390625e-08 ;  /* 0x00000001ff0c7431 */ /* 0x000fe400000001ff */
[----:B------:R-:W-:Y:S02]  /*7fd0*/  IMAD.MOV.U32 R8, RZ, RZ, 0x192 ;  /* 0x00000192ff087424 */ /* 0x000fe400078e00ff */
[----:B------:R-:W-:Y:S01]  /*7fe0*/  IMAD.MOV.U32 R13, RZ, RZ, RZ ;  /* 0x000000ffff0d7224 */ /* 0x000fe200078e00ff */
[----:B------:R-:W4:Y:S01]  /*7ff0*/  LDCU.64 UR6, c[0x4][0x78] ;  /* 0x01000f00ff0677ac */ /* 0x000f220008000a00 */
[----:B------:R-:W1:Y:S01]  /*8000*/  LDC.64 R2, c[0x4][R3] ;  /* 0x0100000003027b82 */ /* 0x000e620000000a00 */
[----:B------:R-:W5:Y:S01]  /*8010*/  LDCU.64 UR4, c[0x4][0x10] ;  /* 0x01000200ff0477ac */ /* 0x000f620008000a00 */
[----:B---3--:R-:W-:Y:S01]  /*8020*/  MOV R5, UR9 ;  /* 0x0000000900057c02 */ /* 0x008fe20008000f00 */
[----:B------:R-:W-:Y:S01]  /*8030*/  IMAD.U32 R4, RZ, RZ, UR8 ;  /* 0x00000008ff047e24 */ /* 0x000fe2000f8e00ff */
[----:B----4-:R-:W-:Y:S01]  /*8040*/  MOV R7, UR7 ;  /* 0x0000000700077c02 */ /* 0x010fe20008000f00 */
[----:B------:R-:W-:Y:S01]  /*8050*/  IMAD.U32 R6, RZ, RZ, UR6 ;  /* 0x00000006ff067e24 */ /* 0x000fe2000f8e00ff */
[----:B-----5:R-:W-:Y:S01]  /*8060*/  MOV R11, UR5 ;  /* 0x00000005000b7c02 */ /* 0x020fe20008000f00 */
[----:B------:R-:W-:Y:S02]  /*8070*/  IMAD.U32 R10, RZ, RZ, UR4 ;  /* 0x00000004ff0a7e24 */ /* 0x000fe4000f8e00ff */
[----:B------:R-:W-:Y:S07]  /*8080*/  LEPC R20, `(.L_x_139) ;  /* 0x000000001014794e */ /* 0x000fee0000000000 */
[----:B-12---:R-:W-:Y:S05]  /*8090*/  CALL.ABS.NOINC R2 ;  /* 0x0000000002007343 */ /* 0x006fea0003c00000 */
.L_x_139:
[----:B------:R-:W-:Y:S01]  /*80a0*/  ISETP.NE.AND P0, PT, R98, RZ, PT ;  /* 0x000000ff6200720c */ /* 0x000fe20003f05270 */
[----:B------:R-:W-:Y:S05]  /*80b0*/  WARPSYNC.ALL ;  /* 0x0000000000007948 */ /* 0x000fea0003800000 */
[----:B------:R-:W-:Y:S01]  /*80c0*/  R2UR UR4, R39 ;  /* 0x00000000270472ca */ /* 0x000fe200000e0000 */
[--C-:B-1----:R-:W-:Y:S01]  /*80d0*/  HADD2.F32 R40, -RZ, R48.reuse.H0_H0 ;  /* 0x20000030ff287230 */ /* 0x102fe20000004100 */
[----:B------:R-:W-:Y:S01]  /*80e0*/  IADD3 R89, PT, PT, R89, 0x1c0, RZ ;  /* 0x000001c059597810 */ /* 0x000fe20007ffe0ff */
[----:B------:R-:W-:Y:S01]  /*80f0*/  HADD2.F32 R42, -RZ, R48.H1_H1 ;  /* 0x30000030ff2a7230 */ /* 0x000fe20000004100 */
[----:B------:R-:W-:Y:S01]  /*8100*/  BSSY.RECONVERGENT B0, `(.L_x_140) ;  /* 0x000008d000007945 */ /* 0x000fe20003800200 */
[--C-:B------:R-:W-:Y:S01]  /*8110*/  HADD2.F32 R43, -RZ, R49.reuse.H0_H0 ;  /* 0x20000031ff2b7230 */ /* 0x100fe20000004100 */
[----:B------:R-:W-:Y:S01]  /*8120*/  LOP3.LUT R89, R89, 0xfefffff8, RZ, 0xc0, !PT ;  /* 0xfefffff859597812 */ /* 0x000fe200078ec0ff */
[----:B------:R-:W-:Y:S02]  /*8130*/  HADD2.F32 R44, -RZ, R49.H1_H1 ;  /* 0x30000031ff2c7230 */ /* 0x000fe40000004100 */
[--C-:B------:R-:W-:Y:S02]  /*8140*/  HADD2.F32 R45, -RZ, R50.reuse.H0_H0 ;  /* 0x20000032ff2d7230 */ /* 0x100fe40000004100 */
[----:B--2---:R-:W-:Y:S02]  /*8150*/  HADD2.F32 R46, -RZ, R50.H1_H1 ;  /* 0x30000032ff2e7230 */ /* 0x004fe40000004100 */
[----:B------:R-:W1:Y:S01]  /*8160*/  LDTM.x32 R4, tmem[UR4+0x20] ;  /* 0x00002004000479ee */ /* 0x000e6200082c0000 */
[----:B------:R-:W-:Y:S01]  /*8170*/  NOP ;  /* 0x0000000000007918 */ /* 0x000fe20000000000 */
[----:B-1----:R1:W-:Y:S01]  /*8180*/  SYNCS.ARRIVE.TRANS64.RED.A1T0 RZ, [R89+URZ], RZ ;  /* 0x000000ff59ff79a7 */ /* 0x0023e200081004ff */
[----:B------:R-:W-:Y:S01]  /*8190*/  USHF.L.U32 UR4, UR45, 0xd, URZ ;  /* 0x0000000d2d047899 */ /* 0x000fe200080006ff */
[--C-:B------:R-:W-:Y:S02]  /*81a0*/  HADD2.F32 R47, -RZ, R51.reuse.H0_H0 ;  /* 0x20000033ff2f7230 */ /* 0x100fe40000004100 */
[----:B------:R-:W-:Y:S02]  /*81b0*/  HADD2.F32 R48, -RZ, R51.H1_H1 ;  /* 0x30000033ff307230 */ /* 0x000fe40000004100 */
[--C-:B------:R-:W-:Y:S01]  /*81c0*/  HADD2.F32 R49, -RZ, R56.reuse.H0_H0 ;  /* 0x20000038ff317230 */ /* 0x100fe20000004100 */
[----:B------:R-:W-:Y:S01]  /*81d0*/  IADD3 R116, PT, PT, R97, UR4, RZ ;  /* 0x0000000461747c10 */ /* 0x000fe2000fffe0ff */
[----:B------:R-:W-:Y:S02]  /*81e0*/  HADD2.F32 R51, -RZ, R56.H1_H1 ;  /* 0x30000038ff337230 */ /* 0x000fe40000004100 */
[--C-:B------:R-:W-:Y:S01]  /*81f0*/  HADD2.F32 R50, -RZ, R57.reuse.H0_H0 ;  /* 0x20000039ff327230 */ /* 0x100fe20000004100 */
[-C--:B------:R-:W-:Y:S01]  /*8200*/  IADD3 R103, PT, PT, R81, R116.reuse, RZ ;  /* 0x0000007451677210 */ /* 0x080fe20007ffe0ff */
[----:B------:R-:W-:Y:S01]  /*8210*/  HADD2.F32 R52, -RZ, R57.H1_H1 ;  /* 0x30000039ff347230 */ /* 0x000fe20000004100 */
[----:B------:R-:W-:Y:S01]  /*8220*/  IADD3 R116, PT, PT, R80, R116, RZ ;  /* 0x0000007450747210 */ /* 0x000fe20007ffe0ff */
[--C-:B------:R-:W-:Y:S01]  /*8230*/  HADD2.F32 R53, -RZ, R58.reuse.H0_H0 ;  /* 0x2000003aff357230 */ /* 0x100fe20000004100 */
[----:B------:R-:W-:Y:S01]  /*8240*/  IADD3 R117, PT, PT, R96, R103, RZ ;  /* 0x0000006760757210 */ /* 0x000fe20007ffe0ff */
[----:B------:R-:W-:Y:S02]  /*8250*/  HADD2.F32 R54, -RZ, R58.H1_H1 ;  /* 0x3000003aff367230 */ /* 0x000fe40000004100 */
[--C-:B------:R-:W-:Y:S02]  /*8260*/  HADD2.F32 R55, -RZ, R59.reuse.H0_H0 ;  /* 0x2000003bff377230 */ /* 0x100fe40000004100 */
[----:B------:R-:W-:Y:S02]  /*8270*/  HADD2.F32 R56, -RZ, R59.H1_H1 ;  /* 0x3000003bff387230 */ /* 0x000fe40000004100 */
[C---:B------:R-:W-:Y:S01]  /*8280*/  FMUL R4, R38.reuse, R4 ;  /* 0x0000000426047220 */ /* 0x040fe20000400000 */
[C---:B------:R-:W-:Y:S01]  /*8290*/  FMUL R5, R38.reuse, R5 ;  /* 0x0000000526057220 */ /* 0x040fe20000400000 */
[C---:B------:R-:W-:Y:S01]  /*82a0*/  FMUL R6, R38.reuse, R6 ;  /* 0x0000000626067220 */ /* 0x040fe20000400000 */
[C---:B------:R-:W-:Y:S01]  /*82b0*/  FMUL R7, R38.reuse, R7 ;  /* 0x0000000726077220 */ /* 0x040fe20000400000 */
[C---:B------:R-:W-:Y:S01]  /*82c0*/  FFMA R4, R41.reuse, R40, R4 ;  /* 0x0000002829047223 */ /* 0x040fe20000000004 */
[C---:B------:R-:W-:Y:S01]  /*82d0*/  FFMA R5, R41.reuse, R42, R5 ;  /* 0x0000002a29057223 */ /* 0x040fe20000000005 */
[C---:B------:R-:W-:Y:S01]  /*82e0*/  FFMA R6, R41.reuse, R43, R6 ;  /* 0x0000002b29067223 */ /* 0x040fe20000000006 */
[----:B------:R-:W-:Y:S01]  /*82f0*/  FFMA R7, R41, R44, R7 ;  /* 0x0000002c29077223 */ /* 0x000fe20000000007 */
[C---:B------:R-:W-:Y:S01]  /*8300*/  FMUL R8, R38.reuse, R8 ;  /* 0x0000000826087220 */ /* 0x040fe20000400000 */
[C---:B------:R-:W-:Y:S01]  /*8310*/  FMUL R9, R38.reuse, R9 ;  /* 0x0000000926097220 */ /* 0x040fe20000400000 */
[----:B------:R-:W-:Y:S01]  /*8320*/  F2FP.F16.F32.PACK_AB R80, R5, R4 ;  /* 0x000000040550723e */ /* 0x000fe200000000ff */
[C---:B------:R-:W-:Y:S01]  /*8330*/  FMUL R10, R38.reuse, R10 ;  /* 0x0000000a260a7220 */ /* 0x040fe20000400000 */
[----:B------:R-:W-:Y:S01]  /*8340*/  F2FP.F16.F32.PACK_AB R81, R7, R6 ;  /* 0x000000060751723e */ /* 0x000fe200000000ff */
[C---:B------:R-:W-:Y:S01]  /*8350*/  FFMA R8, R41.reuse, R45, R8 ;  /* 0x0000002d29087223 */ /* 0x040fe20000000008 */
[C---:B------:R-:W-:Y:S01]  /*8360*/  FFMA R9, R41.reuse, R46, R9 ;  /* 0x0000002e29097223 */ /* 0x040fe20000000009 */
[----:B------:R-:W-:Y:S01]  /*8370*/  FFMA R10, R41, R47, R10 ;  /* 0x0000002f290a7223 */ /* 0x000fe2000000000a */
[C---:B------:R-:W-:Y:S01]  /*8380*/  FMUL R11, R38.reuse, R11 ;  /* 0x0000000b260b7220 */ /* 0x040fe20000400000 */
[C---:B------:R-:W-:Y:S01]  /*8390*/  FMUL R0, R38.reuse, R12 ;  /* 0x0000000c26007220 */ /* 0x040fe20000400000 */
[C---:B------:R-:W-:Y:S01]  /*83a0*/  FMUL R2, R38.reuse, R13 ;  /* 0x0000000d26027220 */ /* 0x040fe20000400000 */
[----:B------:R-:W-:Y:S01]  /*83b0*/  F2FP.F16.F32.PACK_AB R82, R9, R8 ;  /* 0x000000080952723e */ /* 0x000fe200000000ff */
[C---:B------:R-:W-:Y:S01]  /*83c0*/  FFMA R11, R41.reuse, R48, R11 ;  /* 0x00000030290b7223 */ /* 0x040fe2000000000b */
[C---:B------:R-:W-:Y:S01]  /*83d0*/  FFMA R0, R41.reuse, R49, R0 ;  /* 0x0000003129007223 */ /* 0x040fe20000000000 */
[C---:B------:R-:W-:Y:S01]  /*83e0*/  FFMA R2, R41.reuse, R51, R2 ;  /* 0x0000003329027223 */ /* 0x040fe20000000002 */
[C---:B------:R-:W-:Y:S01]  /*83f0*/  FMUL R3, R38.reuse, R14 ;  /* 0x0000000e26037220 */ /* 0x040fe20000400000 */
[C---:B------:R-:W-:Y:S01]  /*8400*/  FMUL R15, R38.reuse, R15 ;  /* 0x0000000f260f7220 */ /* 0x040fe20000400000 */
[C---:B------:R-:W-:Y:S01]  /*8410*/  FMUL R12, R38.reuse, R16 ;  /* 0x00000010260c7220 */ /* 0x040fe20000400000 */
[C---:B------:R-:W-:Y:S01]  /*8420*/  FMUL R13, R38.reuse, R17 ;  /* 0x00000011260d7220 */ /* 0x040fe20000400000 */
[C---:B------:R-:W-:Y:S01]  /*8430*/  FFMA R3, R41.reuse, R50, R3 ;  /* 0x0000003229037223 */ /* 0x040fe20000000003 */
[C---:B------:R-:W-:Y:S01]  /*8440*/  FMUL R14, R38.reuse, R18 ;  /* 0x00000012260e7220 */ /* 0x040fe20000400000 */
[----:B------:R-:W-:Y:S01]  /*8450*/  FFMA R15, R41, R52, R15 ;  /* 0x00000034290f7223 */ /* 0x000fe2000000000f */
[--C-:B------:R-:W-:Y:S02]  /*8460*/  HADD2.F32 R57, -RZ, R64.reuse.H0_H0 ;  /* 0x20000040ff397230 */ /* 0x100fe40000004100 */
[C---:B------:R-:W-:Y:S01]  /*8470*/  FMUL R19, R38.reuse, R19 ;  /* 0x0000001326137220 */ /* 0x040fe20000400000 */
[----:B------:R-:W-:Y:S01]  /*8480*/  F2FP.F16.F32.PACK_AB R83, R11, R10 ;  /* 0x0000000a0b53723e */ /* 0x000fe200000000ff */
[C---:B------:R-:W-:Y:S01]  /*8490*/  FFMA R12, R41.reuse, R53, R12 ;  /* 0x00000035290c7223 */ /* 0x040fe2000000000c */
[----:B------:R-:W-:Y:S02]  /*84a0*/  HADD2.F32 R58, -RZ, R64.H1_H1 ;  /* 0x30000040ff3a7230 */ /* 0x000fe40000004100 */
[C---:B------:R-:W-:Y:S01]  /*84b0*/  FMUL R16, R38.reuse, R20 ;  /* 0x0000001426107220 */ /* 0x040fe20000400000 */
[C---:B------:R-:W-:Y:S01]  /*84c0*/  FFMA R13, R41.reuse, R54, R13 ;  /* 0x00000036290d7223 */ /* 0x040fe2000000000d */
[----:B------:R1:W-:Y:S01]  /*84d0*/  STS.128 [R97+UR4], R80 ;  /* 0x0000005061007988 */ /* 0x0003e20008000c04 */
[--C-:B------:R-:W-:Y:S02]  /*84e0*/  HADD2.F32 R59, -RZ, R65.reuse.H0_H0 ;  /* 0x20000041ff3b7230 */ /* 0x100fe40000004100 */
[C---:B------:R-:W-:Y:S01]  /*84f0*/  FMUL R17, R38.reuse, R21 ;  /* 0x0000001526117220 */ /* 0x040fe20000400000 */
[C---:B------:R-:W-:Y:S01]  /*8500*/  FFMA R14, R41.reuse, R55, R14 ;  /* 0x00000037290e7223 */ /* 0x040fe2000000000e */
[----:B------:R-:W-:Y:S02]  /*8510*/  HADD2.F32 R60, -RZ, R65.H1_H1 ;  /* 0x30000041ff3c7230 */ /* 0x000fe40000004100 */
[C---:B------:R-:W-:Y:S01]  /*8520*/  FMUL R18, R38.reuse, R22 ;  /* 0x0000001626127220 */ /* 0x040fe20000400000 */
[C---:B------:R-:W-:Y:S01]  /*8530*/  FFMA R19, R41.reuse, R56, R19 ;  /* 0x0000003829137223 */ /* 0x040fe20000000013 */
        /* <DEDUP_REMOVED lines=13> */
[----:B------:R-:W-:Y:S01]  /*8610*/  FMUL R27, R38, R27 ;  /* 0x0000001b261b7220 */ /* 0x000fe20000400000 */
[----:B------:R-:W-:Y:S01]  /*8620*/  F2FP.F16.F32.PACK_AB R104, R2, R0 ;  /* 0x000000000268723e */ /* 0x000fe200000000ff */
[----:B------:R-:W-:Y:S01]  /*8630*/  FFMA R20, R41, R61, R20 ;  /* 0x0000003d29147223 */ /* 0x000fe20000000014 */
[----:B------:R-:W-:Y:S01]  /*8640*/  F2FP.F16.F32.PACK_AB R105, R15, R3 ;  /* 0x000000030f69723e */ /* 0x000fe200000000ff */
[----:B------:R-:W-:Y:S01]  /*8650*/  HADD2.F32 R66, -RZ, R72.H1_H1 ;  /* 0x30000048ff427230 */ /* 0x000fe20000004100 */
[----:B------:R-:W-:Y:S01]  /*8660*/  F2FP.F16.F32.PACK_AB R106, R13, R12 ;  /* 0x0000000c0d6a723e */ /* 0x000fe200000000ff */
[C---:B------:R-:W-:Y:S01]  /*8670*/  FMUL R24, R38.reuse, R28 ;  /* 0x0000001c26187220 */ /* 0x040fe20000400000 */
[----:B------:R-:W-:Y:S01]  /*8680*/  F2FP.F16.F32.PACK_AB R107, R19, R14 ;  /* 0x0000000e136b723e */ /* 0x000fe200000000ff */
[C---:B------:R-:W-:Y:S01]  /*8690*/  FFMA R21, R41.reuse, R62, R21 ;  /* 0x0000003e29157223 */ /* 0x040fe20000000015 */
[--C-:B------:R-:W-:Y:S02]  /*86a0*/  HADD2.F32 R67, -RZ, R73.reuse.H0_H0 ;  /* 0x20000049ff437230 */ /* 0x100fe40000004100 */
[C---:B------:R-:W-:Y:S01]  /*86b0*/  FMUL R25, R38.reuse, R29 ;  /* 0x0000001d26197220 */ /* 0x040fe20000400000 */
[C---:B------:R-:W-:Y:S01]  /*86c0*/  FFMA R22, R41.reuse, R63, R22 ;  /* 0x0000003f29167223 */ /* 0x040fe20000000016 */
[----:B------:R1:W-:Y:S01]  /*86d0*/  STS.128 [R103+0x10], R104 ;  /* 0x0000106867007388 */ /* 0x0003e20000000c00 */
        /* <DEDUP_REMOVED lines=35> */
[----:B--2---:R-:W2:Y:S02]  /*8910*/  FENCE.VIEW.ASYNC.S ;  /* 0x00000000000073c6 */ /* 0x004ea40000000000 */
[----:B--2---:R-:W-:Y:S06]  /*8920*/  BAR.SYNC.DEFER_BLOCKING 0x1, 0x80 ;  /* 0x0042000000007b1d */ /* 0x004fec0000010000 */
[----:B------:R-:W-:Y:S05]  /*8930*/  @P0 BRA `(.L_x_141) ;  /* 0x0000000000240947 */ /* 0x000fea0003800000 */
[----:B------:R-:W2:Y:S01]  /*8940*/  LDCU.64 UR10, c[0x0][0x348] ;  /* 0x00006900ff0a77ac */ /* 0x000ea20008000a00 */
[----:B------:R-:W-:Y:S02]  /*8950*/  UIADD3 UR9, UPT, UPT, UR49, 0x20, URZ ;  /* 0x0000002031097890 */ /* 0x000fe4000fffe0ff */
[----:B------:R-:W-:Y:S02]  /*8960*/  UIADD3 UR8, UPT, UPT, UR47, 0x400, UR4 ;  /* 0x000004002f087890 */ /* 0x000fe4000fffe004 */
[----:B--2---:R-:W-:Y:S03]  /*8970*/  UIADD3 UR6, UP0, UPT, UR10, 0x680, URZ ;  /* 0x000006800a067890 */ /* 0x004fe6000ff1e0ff */
[----:B------:R-:W-:Y:S01]  /*8980*/  UMOV UR10, UR50 ;  /* 0x00000032000a7c82 */ /* 0x000fe20008000000 */
[----:B------:R-:W-:Y:S03]  /*8990*/  UIADD3.X UR7, UPT, UPT, URZ, UR11, URZ, UP0, !UPT ;  /* 0x0000000bff077290 */ /* 0x000fe600087fe4ff */
[----:B------:R-:W-:Y:S06]  /*89a0*/  UMOV UR11, UR36 ;  /* 0x00000024000b7c82 */ /* 0x000fec0008000000 */
[----:B------:R2:W-:Y:S02]  /*89b0*/  UTMASTG.3D [UR8], [UR6] ;  /* 0x00000008060073b5 */ /* 0x0005e40008010000 */
[----:B--2---:R0:W-:Y:S02]  /*89c0*/  UTMACMDFLUSH ;  /* 0x00000000000079b7 */ /* 0x0041e40000000000 */
.L_x_141:
[----:B------:R-:W-:Y:S05]  /*89d0*/  BSYNC.RECONVERGENT B0 ;  /* 0x0000000000007941 */ /* 0x000fea0003800200 */
.L_x_140:
[----:B------:R-:W-:Y:S01]  /*89e0*/  UIADD3 UR4, UPT, UPT, UR45, 0x1, URZ ;  /* 0x000000012d047890 */ /* 0x000fe2000fffe0ff */
[----:B------:R-:W-:Y:S03]  /*89f0*/  BSSY.RECONVERGENT B0, `(.L_x_142) ;  /* 0x0000008000007945 */ /* 0x000fe60003800200 */
[----:B------:R-:W-:Y:S04]  /*8a00*/  UISETP.NE.AND UP0, UPT, UR4, 0x3, UPT ;  /* 0x000000030400788c */ /* 0x000fe8000bf05270 */
[----:B------:R-:W-:Y:S02]  /*8a10*/  UISETP.EQ.XOR UP1, UPT, UR44, 0x3, !UP0 ;  /* 0x000000032c00788c */ /* 0x000fe4000c722a70 */
[----:B------:R-:W-:Y:S02]  /*8a20*/  USEL UR46, UR4, URZ, UP0 ;  /* 0x000000ff042e7287 */ /* 0x000fe40008000000 */
[----:B------:R-:W-:Y:S04]  /*8a30*/  USEL UR5, URZ, 0x1, !UP1 ;  /* 0x00000001ff057887 */ /* 0x000fe8000c800000 */
[----:B------:R-:W-:Y:S01]  /*8a40*/  ULOP3.LUT UR54, UR54, UR5, URZ, 0x3c, !UPT ;  /* 0x0000000536367292 */ /* 0x000fe2000f8e3cff */
[----:B------:R-:W-:Y:S11]  /*8a50*/  @P0 BRA `(.L_x_143) ;  /* 0x0000000000040947 */ /* 0x000ff60003800000 */
[----:B------:R-:W-:Y:S04]  /*8a60*/  DEPBAR.LE SB0, 0x1 ;  /* 0x000080400000791a */ /* 0x000fe80000000000 */
.L_x_143:
[----:B------:R-:W-:Y:S05]  /*8a70*/  BSYNC.RECONVERGENT B0 ;  /* 0x0000000000007941 */ /* 0x000fea0003800200 */
.L_x_142:
[----:B------:R-:W-:Y:S01]  /*8a80*/  BAR.SYNC.DEFER_BLOCKING 0x1, 0x80 ;  /* 0x0042000000007b1d */ /* 0x000fe20000010000 */
[----:B------:R-:W-:Y:S01]  /*8a90*/  UISETP.NE.AND UP0, UPT, UR53, -0x2, UPT ;  /* 0xfffffffe3500788c */ /* 0x000fe2000bf05270 */
[----:B------:R-:W-:Y:S08]  /*8aa0*/  IADD3 R0, PT, PT, R36, 0x1, RZ ;  /* 0x0000000124007810 */ /* 0x000ff00007ffe0ff */
[----:B------:R-:W-:Y:S05]  /*8ab0*/  BRA.U !UP0, `(.L_x_144) ;  /* 0x0000000108287547 */ /* 0x000fea000b800000 */
[----:B------:R-:W2:Y:S01]  /*8ac0*/  S2R R2, SR_CgaCtaId ;  /* 0x0000000000027919 */ /* 0x000ea20000008800 */
[----:B------:R-:W-:Y:S01]  /*8ad0*/  ISETP.NE.AND P0, PT, R102, RZ, PT ;  /* 0x000000ff6600720c */ /* 0x000fe20003f05270 */
[----:B------:R-:W-:Y:S01]  /*8ae0*/  IMAD.U32 R3, RZ, RZ, UR52 ;  /* 0x00000034ff037e24 */ /* 0x000fe2000f8e00ff */
[----:B------:R-:W-:Y:S04]  /*8af0*/  UIADD3 UR4, UPT, UPT, UR52, 0x1, URZ ;  /* 0x0000000134047890 */ /* 0x000fe8000fffe0ff */
[----:B------:R-:W-:Y:S04]  /*8b00*/  UISETP.NE.AND UP0, UPT, UR4, 0x3, UPT ;  /* 0x000000030400788c */ /* 0x000fe8000bf05270 */
[----:B------:R-:W-:Y:S03]  /*8b10*/  USEL UR52, UR4, URZ, UP0 ;  /* 0x000000ff04347287 */ /* 0x000fe60008000000 */
[----:B------:R-:W-:Y:S05]  /*8b20*/  @P0 LEA R3, R3, UR47, 0x3 ;  /* 0x0000002f03030c11 */ /* 0x000fea000f8e18ff */
[----:B------:R-:W-:Y:S05]  /*8b30*/  @P0 VIADD R3, R3, 0x158 ;  /* 0x0000015803030836 */ /* 0x000fea0000000000 */
[----:B--2---:R-:W-:Y:S04]  /*8b40*/  @P0 PRMT R2, R2, 0x654, R3 ;  /* 0x0000065402020816 */ /* 0x004fe80000000003 */
[----:B------:R2:W-:Y:S03]  /*8b50*/  @P0 SYNCS.ARRIVE.TRANS64.RED.A1T0 RZ, [R2+URZ], RZ ;  /* 0x000000ff02ff09a7 */ /* 0x0005e600081004ff */
.L_x_144:
[----:B------:R-:W-:Y:S01]  /*8b60*/  R2UR UR6, R101 ;  /* 0x00000000650672ca */ /* 0x000fe200000e0000 */
[----:B------:R-:W-:Y:S01]  /*8b70*/  UIADD3 UR53, UPT, UPT, UR53, 0x2, URZ ;  /* 0x0000000235357890 */ /* 0x000fe2000fffe0ff */
[----:B------:R-:W-:Y:S01]  /*8b80*/  R2UR UR5, R86 ;  /* 0x00000000560572ca */ /* 0x000fe200000e0000 */
[----:B------:R-:W-:Y:S01]  /*8b90*/  UMOV UR36, UR63 ;  /* 0x0000003f00247c82 */ /* 0x000fe20008000000 */
[----:B------:R-:W-:Y:S02]  /*8ba0*/  R2UR UR4, R87 ;  /* 0x00000000570472ca */ /* 0x000fe400000e0000 */
[----:B------:R-:W-:Y:S02]  /*8bb0*/  ISETP.NE.AND P0, PT, R91, 0x2, PT ;  /* 0x000000025b00780c */ /* 0x000fe40003f05270 */
[----:B------:R-:W-:Y:S02]  /*8bc0*/  ISETP.NE.AND P1, PT, R0, 0x4, PT ;  /* 0x000000040000780c */ /* 0x000fe40003f25270 */
[----:B------:R-:W-:Y:S02]  /*8bd0*/  SEL R3, RZ, 0x1, P0 ;  /* 0x00000001ff037807 */ /* 0x000fe40000000000 */
[----:B--2---:R-:W-:Y:S01]  /*8be0*/  SEL R2, RZ, 0x1, P1 ;  /* 0x00000001ff027807 */ /* 0x004fe20000800000 */
[----:B------:R-:W-:Y:S01]  /*8bf0*/  UISETP.NE.AND UP0, UPT, UR6, URZ, UPT ;  /* 0x000000ff0600728c */ /* 0x000fe2000bf05270 */
[----:B------:R-:W-:Y:S01]  /*8c00*/  LOP3.LUT R94, R94, R3, RZ, 0x3c, !PT ;  /* 0x000000035e5e7212 */ /* 0x000fe200078e3cff */
[----:B------:R-:W-:Y:S01]  /*8c10*/  UIADD3 UR33, UPT, UPT, UR37, UR5, URZ ;  /* 0x0000000525217290 */ /* 0x000fe2000fffe0ff */
[----:B------:R-:W-:Y:S01]  /*8c20*/  LOP3.LUT R95, R95, R2, RZ, 0x3c, !PT ;  /* 0x000000025f5f7212 */ /* 0x000fe200078e3cff */
[----:B------:R-:W-:Y:S01]  /*8c30*/  UIADD3 UR32, UPT, UPT, UR38, UR4, URZ ;  /* 0x0000000426207290 */ /* 0x000fe2000fffe0ff */
[----:B------:R-:W-:Y:S02]  /*8c40*/  SEL R91, R91, RZ, P0 ;  /* 0x000000ff5b5b7207 */ /* 0x000fe40000000000 */
[----:B------:R-:W-:Y:S02]  /*8c50*/  SEL R36, R0, RZ, P1 ;  /* 0x000000ff00247207 */ /* 0x000fe40000800000 */
[----:B------:R-:W-:Y:S07]  /*8c60*/  BRA.U UP0, `(.L_x_145) ;  /* 0xffffffd500887547 */ /* 0x000fee000b83ffff */
[----:B------:R-:W-:-:S13]  /*8c70*/  R2UR UR4, R88 ;  /* 0x00000000580472ca */ /* 0x000fda00000e0000 */
[----:B------:R-:W-:-:S09]  /*8c80*/  UISETP.NE.AND UP0, UPT, UR4, URZ, UPT ;  /* 0x000000ff0400728c */ /* 0x000fd2000bf05270 */
[----:B------:R-:W-:Y:S05]  /*8c90*/  BRA.U !UP0, `(.L_x_146) ;  /* 0x0000000108487547 */ /* 0x000fea000b800000 */
[----:B------:R-:W2:Y:S02]  /*8ca0*/  LDCU.64 UR4, c[0x0][0x890] ;  /* 0x00011200ff0477ac */ /* 0x000ea40008000a00 */
[----:B--2---:R-:W-:-:S04]  /*8cb0*/  UISETP.NE.U32.AND UP0, UPT, UR4, URZ, UPT ;  /* 0x000000ff0400728c */ /* 0x004fc8000bf05070 */
[----:B------:R-:W-:-:S09]  /*8cc0*/  UISETP.NE.AND.EX UP0, UPT, UR5, URZ, UPT, UP0 ;  /* 0x000000ff0500728c */ /* 0x000fd2000bf05300 */
[----:B------:R-:W-:Y:S05]  /*8cd0*/  BRA.U UP0, `(.L_x_147) ;  /* 0x00000001000c7547 */ /* 0x000fea000b800000 */
[----:B------:R-:W-:-:S13]  /*8ce0*/  FSETP.NEU.AND P0, PT, R41, RZ, PT ;  /* 0x000000ff2900720b */ /* 0x000fda0003f0d000 */
[----:B------:R-:W-:Y:S05]  /*8cf0*/  @!P0 EXIT ;  /* 0x000000000000894d */ /* 0x000fea0003800000 */
[----:B------:R-:W-:Y:S05]  /*8d00*/  BRA `(.L_x_146) ;  /* 0x00000000002c7947 */ /* 0x000fea0003800000 */
.L_x_147:
[----:B------:R-:W-:Y:S01]  /*8d10*/  ISETP.NE.AND P0, PT, R90, RZ, PT ;  /* 0x000000ff5a00720c */ /* 0x000fe20003f05270 */
[----:B------:R-:W-:-:S12]  /*8d20*/  BSSY.RECONVERGENT B0, `(.L_x_146) ;  /* 0x0000009000007945 */ /* 0x000fd80003800200 */
[----:B------:R-:W-:Y:S05]  /*8d30*/  @P0 BRA `(.L_x_148) ;  /* 0x0000000000140947 */ /* 0x000fea0003800000 */
[----:B------:R-:W2:Y:S02]  /*8d40*/  LDCU.64 UR4, c[0x0][0x888] ;  /* 0x00011100ff0477ac */ /* 0x000ea40008000a00 */
[----:B--2---:R-:W-:-:S04]  /*8d50*/  ISETP.NE.U32.AND P0, PT, RZ, UR4, PT ;  /* 0x00000004ff007c0c */ /* 0x004fc8000bf05070 */
[----:B------:R-:W-:-:S13]  /*8d60*/  ISETP.NE.AND.EX P0, PT, RZ, UR5, PT, P0 ;  /* 0x00000005ff007c0c */ /* 0x000fda000bf05300 */
[----:B------:R-:W-:Y:S05]  /*8d70*/  @!P0 EXIT ;  /* 0x000000000000894d */ /* 0x000fea0003800000 */
[----:B------:R-:W-:Y:S05]  /*8d80*/  BRA `(.L_x_149) ;  /* 0x0000000000087947 */ /* 0x000fea0003800000 */
.L_x_148:
[----:B------:R-:W-:-:S13]  /*8d90*/  FSETP.NEU.AND P0, PT, R41, RZ, PT ;  /* 0x000000ff2900720b */ /* 0x000fda0003f0d000 */
[----:B------:R-:W-:Y:S05]  /*8da0*/  @!P0 EXIT ;  /* 0x000000000000894d */ /* 0x000fea0003800000 */
.L_x_149:
[----:B------:R-:W-:Y:S05]  /*8db0*/  BSYNC.RECONVERGENT B0 ;  /* 0x0000000000007941 */ /* 0x000fea0003800200 */
.L_x_146:
[----:B------:R-:W2:Y:S01]  /*8dc0*/  S2UR UR5, SR_CgaCtaId ;  /* 0x00000000000579c3 */ /* 0x000ea20000008800 */
[----:B------:R-:W-:Y:S01]  /*8dd0*/  ULEA UR4, UR52, UR47, 0x3 ;  /* 0x0000002f34047291 */ /* 0x000fe2000f8e18ff */
[----:B------:R-:W-:-:S04]  /*8de0*/  DEPBAR.LE SB0, 0x0 ;  /* 0x000080000000791a */ /* 0x000fc80000000000 */
[----:B------:R-:W-:-:S04]  /*8df0*/  UIADD3 UR4, UPT, UPT, UR4, 0x158, URZ ;  /* 0x0000015804047890 */ /* 0x000fc8000fffe0ff */
[----:B--2---:R-:W-:-:S09]  /*8e00*/  UPRMT UR4, UR5, 0x654, UR4 ;  /* 0x0000065405047896 */ /* 0x004fd20008000004 */
[----:B------:R-:W-:Y:S01]  /*8e10*/  SYNCS.ARRIVE.TRANS64.RED.A1T0 RZ, [UR4], RZ ;  /* 0x000000ffffff79a7 */ /* 0x000fe20008100404 */
[----:B------:R-:W-:Y:S05]  /*8e20*/  EXIT ;  /* 0x000000000000794d */ /* 0x000fea0003800000 */
.L_x_25:
[----:B-1----:R1:W3:Y:S02]  /*8e30*/  SYNCS.PHASECHK.TRANS64.TRYWAIT P0, [R0+URZ+0x1f0], R3 ;  /* 0x0001f003000075a7 */ /* 0x0022e400080011ff */
[----:B---3--:R-:W-:Y:S05]  /*8e40*/  @!P0 NANOSLEEP.SYNCS 0x989680 ;  /* 0x009896800000895d */ /* 0x008fea0003900000 */
[----:B------:R-:W3:Y:S02]  /*8e50*/  @!P0 SYNCS.PHASECHK.TRANS64 P0, [R0+URZ+0x1f0], R3 ;  /* 0x0001f003000085a7 */ /* 0x000ee400080010ff */
[----:B---3--:R-:W-:Y:S05]  /*8e60*/  @!P0 BRA `(.L_x_25) ;  /* 0xfffffffc00f08947 */ /* 0x008fea000383ffff */
[----:B------:R-:W-:Y:S05]  /*8e70*/  BRA `(.L_x_150) ;  /* 0xffffff8c009c7947 */ /* 0x000fea000383ffff */
.L_x_28:
[----:B-1----:R-:W-:-:S07]  /*8e80*/  MOV R0, UR33 ;  /* 0x0000002100007c02 */ /* 0x002fce0008000f00 */
.L_x_151:
[----:B-1----:R1:W3:Y:S02]  /*8e90*/  SYNCS.PHASECHK.TRANS64.TRYWAIT P0, [R0+URZ+0xa0], R3 ;  /* 0x0000a003000075a7 */ /* 0x0022e400080011ff */
[----:B---3--:R-:W-:Y:S05]  /*8ea0*/  @!P0 NANOSLEEP.SYNCS 0x989680 ;  /* 0x009896800000895d */ /* 0x008fea0003900000 */
[----:B------:R-:W3:Y:S02]  /*8eb0*/  @!P0 SYNCS.PHASECHK.TRANS64 P0, [R0+URZ+0xa0], R3 ;  /* 0x0000a003000085a7 */ /* 0x000ee400080010ff */
[----:B---3--:R-:W-:Y:S05]  /*8ec0*/  @!P0 BRA `(.L_x_151) ;  /* 0xfffffffc00f08947 */ /* 0x008fea000383ffff */
[----:B------:R-:W-:Y:S05]  /*8ed0*/  BRA `(.L_x_27) ;  /* 0xffffff8c00ec7947 */ /* 0x000fea000383ffff */
.L_x_35:
[----:B-1----:R-:W-:-:S07]  /*8ee0*/  MOV R0, UR9 ;  /* 0x0000000900007c02 */ /* 0x002fce0008000f00 */
.L_x_152:
[----:B-1----:R1:W3:Y:S02]  /*8ef0*/  SYNCS.PHASECHK.TRANS64.TRYWAIT P0, [R0+URZ+0xa0], R3 ;  /* 0x0000a003000075a7 */ /* 0x0022e400080011ff */
[----:B---3--:R-:W-:Y:S05]  /*8f00*/  @!P0 NANOSLEEP.SYNCS 0x989680 ;  /* 0x009896800000895d */ /* 0x008fea0003900000 */
[----:B------:R-:W3:Y:S02]  /*8f10*/  @!P0 SYNCS.PHASECHK.TRANS64 P0, [R0+URZ+0xa0], R3 ;  /* 0x0000a003000085a7 */ /* 0x000ee400080010ff */
[----:B---3--:R-:W-:Y:S05]  /*8f20*/  @!P0 BRA `(.L_x_152) ;  /* 0xfffffffc00f08947 */ /* 0x008fea000383ffff */
[----:B------:R-:W-:Y:S05]  /*8f30*/  BRA `(.L_x_34) ;  /* 0xffffff9000b07947 */ /* 0x000fea000383ffff */
.L_x_40:
[----:B-1----:R1:W3:Y:S02]  /*8f40*/  SYNCS.PHASECHK.TRANS64.TRYWAIT P0, [R3+URZ+0x180], R0 ;  /* 0x00018000030075a7 */ /* 0x0022e400080011ff */
[----:B---3--:R-:W-:Y:S05]  /*8f50*/  @!P0 NANOSLEEP.SYNCS 0x989680 ;  /* 0x009896800000895d */ /* 0x008fea0003900000 */
[----:B------:R-:W3:Y:S02]  /*8f60*/  @!P0 SYNCS.PHASECHK.TRANS64 P0, [R3+URZ+0x180], R0 ;  /* 0x00018000030085a7 */ /* 0x000ee400080010ff */
[----:B---3--:R-:W-:Y:S05]  /*8f70*/  @!P0 BRA `(.L_x_40) ;  /* 0xfffffffc00f08947 */ /* 0x008fea000383ffff */
[----:B------:R-:W-:Y:S05]  /*8f80*/  BRA `(.L_x_153) ;  /* 0xffffff9400547947 */ /* 0x000fea000383ffff */
.L_x_44:
[----:B-1----:R-:W-:-:S07]  /*8f90*/  MOV R0, UR4 ;  /* 0x0000000400007c02 */ /* 0x002fce0008000f00 */
.L_x_154:
[----:B-1----:R1:W3:Y:S02]  /*8fa0*/  SYNCS.PHASECHK.TRANS64.TRYWAIT P0, [R0+URZ], R3 ;  /* 0x00000003000075a7 */ /* 0x0022e400080011ff */
[----:B---3--:R-:W-:Y:S05]  /*8fb0*/  @!P0 NANOSLEEP.SYNCS 0x989680 ;  /* 0x009896800000895d */ /* 0x008fea0003900000 */
[----:B------:R-:W3:Y:S02]  /*8fc0*/  @!P0 SYNCS.PHASECHK.TRANS64 P0, [R0+URZ], R3 ;  /* 0x00000003000085a7 */ /* 0x000ee400080010ff */
[----:B---3--:R-:W-:Y:S05]  /*8fd0*/  @!P0 BRA `(.L_x_154) ;  /* 0xfffffffc00f08947 */ /* 0x008fea000383ffff */
[----:B------:R-:W-:Y:S05]  /*8fe0*/  BRA `(.L_x_155) ;  /* 0xffffff9c00007947 */ /* 0x000fea000383ffff */
.L_x_45:
[----:B------:R-:W-:-:S07]  /*8ff0*/  MOV R0, UR5 ;  /* 0x0000000500007c02 */ /* 0x000fce0008000f00 */
.L_x_156:
[----:B-1----:R1:W3:Y:S02]  /*9000*/  SYNCS.PHASECHK.TRANS64.TRYWAIT P0, [R0+URZ], R3 ;  /* 0x00000003000075a7 */ /* 0x0022e400080011ff */
[----:B---3--:R-:W-:Y:S05]  /*9010*/  @!P0 NANOSLEEP.SYNCS 0x989680 ;  /* 0x009896800000895d */ /* 0x008fea0003900000 */
[----:B------:R-:W3:Y:S02]  /*9020*/  @!P0 SYNCS.PHASECHK.TRANS64 P0, [R0+URZ], R3 ;  /* 0x00000003000085a7 */ /* 0x000ee400080010ff */
[----:B---3--:R-:W-:Y:S05]  /*9030*/  @!P0 BRA `(.L_x_156) ;  /* 0xfffffffc00f08947 */ /* 0x008fea000383ffff */
[----:B------:R-:W-:Y:S05]  /*9040*/  BRA `(.L_x_157) ;  /* 0xffffff9c000c7947 */ /* 0x000fea000383ffff */
.L_x_46:
[----:B------:R-:W-:-:S07]  /*9050*/  MOV R0, UR5 ;  /* 0x0000000500007c02 */ /* 0x000fce0008000f00 */
.L_x_158:
[----:B-1----:R1:W3:Y:S02]  /*9060*/  SYNCS.PHASECHK.TRANS64.TRYWAIT P0, [R0+URZ], R3 ;  /* 0x00000003000075a7 */ /* 0x0022e400080011ff */
[----:B---3--:R-:W-:Y:S05]  /*9070*/  @!P0 NANOSLEEP.SYNCS 0x989680 ;  /* 0x009896800000895d */ /* 0x008fea0003900000 */
[----:B------:R-:W3:Y:S02]  /*9080*/  @!P0 SYNCS.PHASECHK.TRANS64 P0, [R0+URZ], R3 ;  /* 0x00000003000085a7 */ /* 0x000ee400080010ff */
[----:B---3--:R-:W-:Y:S05]  /*9090*/  @!P0 BRA `(.L_x_158) ;  /* 0xfffffffc00f08947 */ /* 0x008fea000383ffff */
[----:B------:R-:W-:Y:S05]  /*90a0*/  BRA `(.L_x_159) ;  /* 0xffffff9c00187947 */ /* 0x000fea000383ffff */
.L_x_47:
[----:B------:R-:W-:-:S07]  /*90b0*/  MOV R0, UR5 ;  /* 0x0000000500007c02 */ /* 0x000fce0008000f00 */
.L_x_160:
[----:B-1----:R1:W3:Y:S02]  /*90c0*/  SYNCS.PHASECHK.TRANS64.TRYWAIT P0, [R0+URZ], R3 ;  /* 0x00000003000075a7 */ /* 0x0022e400080011ff */
[----:B---3--:R-:W-:Y:S05]  /*90d0*/  @!P0 NANOSLEEP.SYNCS 0x989680 ;  /* 0x009896800000895d */ /* 0x008fea0003900000 */
[----:B------:R-:W3:Y:S02]  /*90e0*/  @!P0 SYNCS.PHASECHK.TRANS64 P0, [R0+URZ], R3 ;  /* 0x00000003000085a7 */ /* 0x000ee400080010ff */
[----:B---3--:R-:W-:Y:S05]  /*90f0*/  @!P0 BRA `(.L_x_160) ;  /* 0xfffffffc00f08947 */ /* 0x008fea000383ffff */
[----:B------:R-:W-:Y:S05]  /*9100*/  BRA `(.L_x_161) ;  /* 0xffffff9c00247947 */ /* 0x000fea000383ffff */
.L_x_48:
[----:B------:R-:W-:-:S07]  /*9110*/  MOV R0, UR5 ;  /* 0x0000000500007c02 */ /* 0x000fce0008000f00 */
.L_x_162:
[----:B-1----:R1:W3:Y:S02]  /*9120*/  SYNCS.PHASECHK.TRANS64.TRYWAIT P0, [R0+URZ], R3 ;  /* 0x00000003000075a7 */ /* 0x0022e400080011ff */
[----:B---3--:R-:W-:Y:S05]  /*9130*/  @!P0 NANOSLEEP.SYNCS 0x989680 ;  /* 0x009896800000895d */ /* 0x008fea0003900000 */
[----:B------:R-:W3:Y:S02]  /*9140*/  @!P0 SYNCS.PHASECHK.TRANS64 P0, [R0+URZ], R3 ;  /* 0x00000003000085a7 */ /* 0x000ee400080010ff */
[----:B---3--:R-:W-:Y:S05]  /*9150*/  @!P0 BRA `(.L_x_162) ;  /* 0xfffffffc00f08947 */ /* 0x008fea000383ffff */
[----:B------:R-:W-:Y:S05]  /*9160*/  BRA `(.L_x_163) ;  /* 0xffffff9c00307947 */ /* 0x000fea000383ffff */
.L_x_49:
[----:B------:R-:W-:-:S07]  /*9170*/  MOV R0, UR5 ;  /* 0x0000000500007c02 */ /* 0x000fce0008000f00 */
.L_x_164:
[----:B-1----:R1:W3:Y:S02]  /*9180*/  SYNCS.PHASECHK.TRANS64.TRYWAIT P0, [R0+URZ], R3 ;  /* 0x00000003000075a7 */ /* 0x0022e400080011ff */
[----:B---3--:R-:W-:Y:S05]  /*9190*/  @!P0 NANOSLEEP.SYNCS 0x989680 ;  /* 0x009896800000895d */ /* 0x008fea0003900000 */
[----:B------:R-:W3:Y:S02]  /*91a0*/  @!P0 SYNCS.PHASECHK.TRANS64 P0, [R0+URZ], R3 ;  /* 0x00000003000085a7 */ /* 0x000ee400080010ff */
[----:B---3--:R-:W-:Y:S05]  /*91b0*/  @!P0 BRA `(.L_x_164) ;  /* 0xfffffffc00f08947 */ /* 0x008fea000383ffff */
[----:B------:R-:W-:Y:S05]  /*91c0*/  BRA `(.L_x_165) ;  /* 0xffffff9c003c7947 */ /* 0x000fea000383ffff */
.L_x_50:
[----:B------:R-:W-:-:S07]  /*91d0*/  MOV R0, UR5 ;  /* 0x0000000500007c02 */ /* 0x000fce0008000f00 */
.L_x_166:
[----:B-1----:R1:W3:Y:S02]  /*91e0*/  SYNCS.PHASECHK.TRANS64.TRYWAIT P0, [R0+URZ], R3 ;  /* 0x00000003000075a7 */ /* 0x0022e400080011ff */
[----:B---3--:R-:W-:Y:S05]  /*91f0*/  @!P0 NANOSLEEP.SYNCS 0x989680 ;  /* 0x009896800000895d */ /* 0x008fea0003900000 */
[----:B------:R-:W3:Y:S02]  /*9200*/  @!P0 SYNCS.PHASECHK.TRANS64 P0, [R0+URZ], R3 ;  /* 0x00000003000085a7 */ /* 0x000ee400080010ff */
[----:B---3--:R-:W-:Y:S05]  /*9210*/  @!P0 BRA `(.L_x_166) ;  /* 0xfffffffc00f08947 */ /* 0x008fea000383ffff */
[----:B------:R-:W-:Y:S05]  /*9220*/  BRA `(.L_x_167) ;  /* 0xffffff9c00487947 */ /* 0x000fea000383ffff */
.L_x_51:
[----:B------:R-:W-:-:S07]  /*9230*/  MOV R0, UR5 ;  /* 0x0000000500007c02 */ /* 0x000fce0008000f00 */
.L_x_168:
[----:B-1----:R1:W3:Y:S02]  /*9240*/  SYNCS.PHASECHK.TRANS64.TRYWAIT P0, [R0+URZ], R3 ;  /* 0x00000003000075a7 */ /* 0x0022e400080011ff */
[----:B---3--:R-:W-:Y:S05]  /*9250*/  @!P0 NANOSLEEP.SYNCS 0x989680 ;  /* 0x009896800000895d */ /* 0x008fea0003900000 */
[----:B------:R-:W3:Y:S02]  /*9260*/  @!P0 SYNCS.PHASECHK.TRANS64 P0, [R0+URZ], R3 ;  /* 0x00000003000085a7 */ /* 0x000ee400080010ff */
[----:B---3--:R-:W-:Y:S05]  /*9270*/  @!P0 BRA `(.L_x_168) ;  /* 0xfffffffc00f08947 */ /* 0x008fea000383ffff */
[----:B------:R-:W-:Y:S05]  /*9280*/  BRA `(.L_x_169) ;  /* 0xffffff9c00547947 */ /* 0x000fea000383ffff */
.L_x_52:
[----:B------:R-:W-:-:S07]  /*9290*/  MOV R0, UR5 ;  /* 0x0000000500007c02 */ /* 0x000fce0008000f00 */
.L_x_170:
[----:B-1----:R1:W3:Y:S02]  /*92a0*/  SYNCS.PHASECHK.TRANS64.TRYWAIT P0, [R0+URZ], R3 ;  /* 0x00000003000075a7 */ /* 0x0022e400080011ff */
[----:B---3--:R-:W-:Y:S05]  /*92b0*/  @!P0 NANOSLEEP.SYNCS 0x989680 ;  /* 0x009896800000895d */ /* 0x008fea0003900000 */
[----:B------:R-:W3:Y:S02]  /*92c0*/  @!P0 SYNCS.PHASECHK.TRANS64 P0, [R0+URZ], R3 ;  /* 0x00000003000085a7 */ /* 0x000ee400080010ff */
[----:B---3--:R-:W-:Y:S05]  /*92d0*/  @!P0 BRA `(.L_x_170) ;  /* 0xfffffffc00f08947 */ /* 0x008fea000383ffff */
[----:B------:R-:W-:Y:S05]  /*92e0*/  BRA `(.L_x_171) ;  /* 0xffffff9c00607947 */ /* 0x000fea000383ffff */
.L_x_53:
[----:B------:R-:W-:-:S07]  /*92f0*/  MOV R0, UR5 ;  /* 0x0000000500007c02 */ /* 0x000fce0008000f00 */
.L_x_172:
[----:B-1----:R1:W3:Y:S02]  /*9300*/  SYNCS.PHASECHK.TRANS64.TRYWAIT P0, [R0+URZ], R3 ;  /* 0x00000003000075a7 */ /* 0x0022e400080011ff */
[----:B---3--:R-:W-:Y:S05]  /*9310*/  @!P0 NANOSLEEP.SYNCS 0x989680 ;  /* 0x009896800000895d */ /* 0x008fea0003900000 */
[----:B------:R-:W3:Y:S02]  /*9320*/  @!P0 SYNCS.PHASECHK.TRANS64 P0, [R0+URZ], R3 ;  /* 0x00000003000085a7 */ /* 0x000ee400080010ff */
[----:B---3--:R-:W-:Y:S05]  /*9330*/  @!P0 BRA `(.L_x_172) ;  /* 0xfffffffc00f08947 */ /* 0x008fea000383ffff */
[----:B------:R-:W-:Y:S05]  /*9340*/  BRA `(.L_x_173) ;  /* 0xffffff9c006c7947 */ /* 0x000fea000383ffff */
.L_x_54:
[----:B------:R-:W-:-:S07]  /*9350*/  MOV R0, UR5 ;  /* 0x0000000500007c02 */ /* 0x000fce0008000f00 */
.L_x_174:
[----:B-1----:R1:W3:Y:S02]  /*9360*/  SYNCS.PHASECHK.TRANS64.TRYWAIT P0, [R0+URZ], R3 ;  /* 0x00000003000075a7 */ /* 0x0022e400080011ff */
[----:B---3--:R-:W-:Y:S05]  /*9370*/  @!P0 NANOSLEEP.SYNCS 0x989680 ;  /* 0x009896800000895d */ /* 0x008fea0003900000 */
[----:B------:R-:W3:Y:S02]  /*9380*/  @!P0 SYNCS.PHASECHK.TRANS64 P0, [R0+URZ], R3 ;  /* 0x00000003000085a7 */ /* 0x000ee400080010ff */
[----:B---3--:R-:W-:Y:S05]  /*9390*/  @!P0 BRA `(.L_x_174) ;  /* 0xfffffffc00f08947 */ /* 0x008fea000383ffff */
[----:B------:R-:W-:Y:S05]  /*93a0*/  BRA `(.L_x_175) ;  /* 0xffffff9c00787947 */ /* 0x000fea000383ffff */
.L_x_55:
[----:B------:R-:W-:-:S07]  /*93b0*/  MOV R0, UR5 ;  /* 0x0000000500007c02 */ /* 0x000fce0008000f00 */
.L_x_176:
[----:B-1----:R1:W3:Y:S02]  /*93c0*/  SYNCS.PHASECHK.TRANS64.TRYWAIT P0, [R0+URZ], R3 ;  /* 0x00000003000075a7 */ /* 0x0022e400080011ff */
[----:B---3--:R-:W-:Y:S05]  /*93d0*/  @!P0 NANOSLEEP.SYNCS 0x989680 ;  /* 0x009896800000895d */ /* 0x008fea0003900000 */
[----:B------:R-:W3:Y:S02]  /*93e0*/  @!P0 SYNCS.PHASECHK.TRANS64 P0, [R0+URZ], R3 ;  /* 0x00000003000085a7 */ /* 0x000ee400080010ff */
[----:B---3--:R-:W-:Y:S05]  /*93f0*/  @!P0 BRA `(.L_x_176) ;  /* 0xfffffffc00f08947 */ /* 0x008fea000383ffff */
[----:B------:R-:W-:Y:S05]  /*9400*/  BRA `(.L_x_177) ;  /* 0xffffff9c00847947 */ /* 0x000fea000383ffff */
.L_x_56:
[----:B------:R-:W-:-:S07]  /*9410*/  MOV R0, UR5 ;  /* 0x0000000500007c02 */ /* 0x000fce0008000f00 */
.L_x_178:
[----:B-1----:R1:W3:Y:S02]  /*9420*/  SYNCS.PHASECHK.TRANS64.TRYWAIT P0, [R0+URZ], R3 ;  /* 0x00000003000075a7 */ /* 0x0022e400080011ff */
[----:B---3--:R-:W-:Y:S05]  /*9430*/  @!P0 NANOSLEEP.SYNCS 0x989680 ;  /* 0x009896800000895d */ /* 0x008fea0003900000 */
[----:B------:R-:W3:Y:S02]  /*9440*/  @!P0 SYNCS.PHASECHK.TRANS64 P0, [R0+URZ], R3 ;  /* 0x00000003000085a7 */ /* 0x000ee400080010ff */
[----:B---3--:R-:W-:Y:S05]  /*9450*/  @!P0 BRA `(.L_x_178) ;  /* 0xfffffffc00f08947 */ /* 0x008fea000383ffff */
[----:B------:R-:W-:Y:S05]  /*9460*/  BRA `(.L_x_179) ;  /* 0xffffff9c00907947 */ /* 0x000fea000383ffff */
.L_x_57:
[----:B------:R-:W-:-:S07]  /*9470*/  MOV R0, UR5 ;  /* 0x0000000500007c02 */ /* 0x000fce0008000f00 */
.L_x_180:
[----:B-1----:R1:W3:Y:S02]  /*9480*/  SYNCS.PHASECHK.TRANS64.TRYWAIT P0, [R0+URZ], R3 ;  /* 0x00000003000075a7 */ /* 0x0022e400080011ff */
[----:B---3--:R-:W-:Y:S05]  /*9490*/  @!P0 NANOSLEEP.SYNCS 0x989680 ;  /* 0x009896800000895d */ /* 0x008fea0003900000 */
[----:B------:R-:W3:Y:S02]  /*94a0*/  @!P0 SYNCS.PHASECHK.TRANS64 P0, [R0+URZ], R3 ;  /* 0x00000003000085a7 */ /* 0x000ee400080010ff */
[----:B---3--:R-:W-:Y:S05]  /*94b0*/  @!P0 BRA `(.L_x_180) ;  /* 0xfffffffc00f08947 */ /* 0x008fea000383ffff */
[----:B------:R-:W-:Y:S05]  /*94c0*/  BRA `(.L_x_181) ;  /* 0xffffff9c009c7947 */ /* 0x000fea000383ffff */
.L_x_58:
[----:B------:R-:W-:-:S07]  /*94d0*/  MOV R0, UR5 ;  /* 0x0000000500007c02 */ /* 0x000fce0008000f00 */
.L_x_182:
[----:B-1----:R1:W3:Y:S02]  /*94e0*/  SYNCS.PHASECHK.TRANS64.TRYWAIT P0, [R0+URZ], R3 ;  /* 0x00000003000075a7 */ /* 0x0022e400080011ff */
[----:B---3--:R-:W-:Y:S05]  /*94f0*/  @!P0 NANOSLEEP.SYNCS 0x989680 ;  /* 0x009896800000895d */ /* 0x008fea0003900000 */
[----:B------:R-:W3:Y:S02]  /*9500*/  @!P0 SYNCS.PHASECHK.TRANS64 P0, [R0+URZ], R3 ;  /* 0x00000003000085a7 */ /* 0x000ee400080010ff */
[----:B---3--:R-:W-:Y:S05]  /*9510*/  @!P0 BRA `(.L_x_182) ;  /* 0xfffffffc00f08947 */ /* 0x008fea000383ffff */
[----:B------:R-:W-:Y:S05]  /*9520*/  BRA `(.L_x_183) ;  /* 0xffffff9c00a87947 */ /* 0x000fea000383ffff */
.L_x_59:
[----:B------:R-:W-:-:S07]  /*9530*/  MOV R0, UR5 ;  /* 0x0000000500007c02 */ /* 0x000fce0008000f00 */
.L_x_184:
[----:B-1----:R1:W3:Y:S02]  /*9540*/  SYNCS.PHASECHK.TRANS64.TRYWAIT P0, [R0+URZ], R3 ;  /* 0x00000003000075a7 */ /* 0x0022e400080011ff */
[----:B---3--:R-:W-:Y:S05]  /*9550*/  @!P0 NANOSLEEP.SYNCS 0x989680 ;  /* 0x009896800000895d */ /* 0x008fea0003900000 */
[----:B------:R-:W3:Y:S02]  /*9560*/  @!P0 SYNCS.PHASECHK.TRANS64 P0, [R0+URZ], R3 ;  /* 0x00000003000085a7 */ /* 0x000ee400080010ff */
[----:B---3--:R-:W-:Y:S05]  /*9570*/  @!P0 BRA `(.L_x_184) ;  /* 0xfffffffc00f08947 */ /* 0x008fea000383ffff */
[----:B------:R-:W-:Y:S05]  /*9580*/  BRA `(.L_x_185) ;  /* 0xffffff9c00b47947 */ /* 0x000fea000383ffff */
.L_x_60:
[----:B------:R-:W-:-:S07]  /*9590*/  MOV R0, UR5 ;  /* 0x0000000500007c02 */ /* 0x000fce0008000f00 */
.L_x_186:
[----:B-1----:R1:W3:Y:S02]  /*95a0*/  SYNCS.PHASECHK.TRANS64.TRYWAIT P0, [R0+URZ], R3 ;  /* 0x00000003000075a7 */ /* 0x0022e400080011ff */
[----:B---3--:R-:W-:Y:S05]  /*95b0*/  @!P0 NANOSLEEP.SYNCS 0x989680 ;  /* 0x009896800000895d */ /* 0x008fea0003900000 */
[----:B------:R-:W3:Y:S02]  /*95c0*/  @!P0 SYNCS.PHASECHK.TRANS64 P0, [R0+URZ], R3 ;  /* 0x00000003000085a7 */ /* 0x000ee400080010ff */
[----:B---3--:R-:W-:Y:S05]  /*95d0*/  @!P0 BRA `(.L_x_186) ;  /* 0xfffffffc00f08947 */ /* 0x008fea000383ffff */
[----:B------:R-:W-:Y:S05]  /*95e0*/  BRA `(.L_x_187) ;  /* 0xffffff9c00c07947 */ /* 0x000fea000383ffff */
.L_x_61:
[----:B------:R-:W-:-:S07]  /*95f0*/  MOV R0, UR5 ;  /* 0x0000000500007c02 */ /* 0x000fce0008000f00 */
.L_x_188:
[----:B-1----:R1:W3:Y:S02]  /*9600*/  SYNCS.PHASECHK.TRANS64.TRYWAIT P0, [R0+URZ], R3 ;  /* 0x00000003000075a7 */ /* 0x0022e400080011ff */
[----:B---3--:R-:W-:Y:S05]  /*9610*/  @!P0 NANOSLEEP.SYNCS 0x989680 ;  /* 0x009896800000895d */ /* 0x008fea0003900000 */
[----:B------:R-:W3:Y:S02]  /*9620*/  @!P0 SYNCS.PHASECHK.TRANS64 P0, [R0+URZ], R3 ;  /* 0x00000003000085a7 */ /* 0x000ee400080010ff */
[----:B---3--:R-:W-:Y:S05]  /*9630*/  @!P0 BRA `(.L_x_188) ;  /* 0xfffffffc00f08947 */ /* 0x008fea000383ffff */
[----:B------:R-:W-:Y:S05]  /*9640*/  BRA `(.L_x_189) ;  /* 0xffffff9c00cc7947 */ /* 0x000fea000383ffff */
.L_x_62:
[----:B------:R-:W-:-:S07]  /*9650*/  MOV R0, UR5 ;  /* 0x0000000500007c02 */ /* 0x000fce0008000f00 */
.L_x_190:
[----:B-1----:R1:W3:Y:S02]  /*9660*/  SYNCS.PHASECHK.TRANS64.TRYWAIT P0, [R0+URZ], R3 ;  /* 0x00000003000075a7 */ /* 0x0022e400080011ff */
[----:B---3--:R-:W-:Y:S05]  /*9670*/  @!P0 NANOSLEEP.SYNCS 0x989680 ;  /* 0x009896800000895d */ /* 0x008fea0003900000 */
[----:B------:R-:W3:Y:S02]  /*9680*/  @!P0 SYNCS.PHASECHK.TRANS64 P0, [R0+URZ], R3 ;  /* 0x00000003000085a7 */ /* 0x000ee400080010ff */
[----:B---3--:R-:W-:Y:S05]  /*9690*/  @!P0 BRA `(.L_x_190) ;  /* 0xfffffffc00f08947 */ /* 0x008fea000383ffff */
[----:B------:R-:W-:Y:S05]  /*96a0*/  BRA `(.L_x_191) ;  /* 0xffffff9c00d87947 */ /* 0x000fea000383ffff */
.L_x_65:
[----:B--2---:R2:W3:Y:S02]  /*96b0*/  SYNCS.PHASECHK.TRANS64.TRYWAIT P0, [R0+URZ+0x1e0], R5 ;  /* 0x0001e005000075a7 */ /* 0x0044e400080011ff */
[----:B---3--:R-:W-:Y:S05]  /*96c0*/  @!P0 NANOSLEEP.SYNCS 0x989680 ;  /* 0x009896800000895d */ /* 0x008fea0003900000 */
[----:B------:R-:W3:Y:S02]  /*96d0*/  @!P0 SYNCS.PHASECHK.TRANS64 P0, [R0+URZ+0x1e0], R5 ;  /* 0x0001e005000085a7 */ /* 0x000ee400080010ff */
[----:B---3--:R-:W-:Y:S05]  /*96e0*/  @!P0 BRA `(.L_x_65) ;  /* 0xfffffffc00f08947 */ /* 0x008fea000383ffff */
[----:B------:R-:W-:Y:S05]  /*96f0*/  BRA `(.L_x_192) ;  /* 0xffffffa0003c7947 */ /* 0x000fea000383ffff */
.L_x_66:
[----:B------:R-:W-:-:S07]  /*9700*/  MOV R0, UR4 ;  /* 0x0000000400007c02 */ /* 0x000fce0008000f00 */
.L_x_193:
[----:B--2---:R2:W3:Y:S02]  /*9710*/  SYNCS.PHASECHK.TRANS64.TRYWAIT P0, [R0+URZ+0x190], R7 ;  /* 0x00019007000075a7 */ /* 0x0044e400080011ff */
[----:B---3--:R-:W-:Y:S05]  /*9720*/  @!P0 NANOSLEEP.SYNCS 0x989680 ;  /* 0x009896800000895d */ /* 0x008fea0003900000 */
[----:B------:R-:W3:Y:S02]  /*9730*/  @!P0 SYNCS.PHASECHK.TRANS64 P0, [R0+URZ+0x190], R7 ;  /* 0x00019007000085a7 */ /* 0x000ee400080010ff */
[----:B---3--:R-:W-:Y:S05]  /*9740*/  @!P0 BRA `(.L_x_193) ;  /* 0xfffffffc00f08947 */ /* 0x008fea000383ffff */
[----:B------:R-:W-:Y:S05]  /*9750*/  BRA `(.L_x_194) ;  /* 0xffffffa0004c7947 */ /* 0x000fea000383ffff */
.L_x_67:
[----:B--2---:R2:W3:Y:S02]  /*9760*/  SYNCS.PHASECHK.TRANS64.TRYWAIT P1, [R0+URZ+0x180], R5 ;  /* 0x00018005000075a7 */ /* 0x0044e400080211ff */
[----:B---3--:R-:W-:Y:S05]  /*9770*/  @!P1 NANOSLEEP.SYNCS 0x989680 ;  /* 0x009896800000995d */ /* 0x008fea0003900000 */
[----:B------:R-:W3:Y:S02]  /*9780*/  @!P1 SYNCS.PHASECHK.TRANS64 P1, [R0+URZ+0x180], R5 ;  /* 0x00018005000095a7 */ /* 0x000ee400080210ff */
[----:B---3--:R-:W-:Y:S05]  /*9790*/  @!P1 BRA `(.L_x_67) ;  /* 0xfffffffc00f09947 */ /* 0x008fea000383ffff */
[----:B------:R-:W-:Y:S05]  /*97a0*/  BRA `(.L_x_195) ;  /* 0xffffffa0007c7947 */ /* 0x000fea000383ffff */
.L_x_70:
[----:B------:R-:W-:-:S07]  /*97b0*/  MOV R0, UR4 ;  /* 0x0000000400007c02 */ /* 0x000fce0008000f00 */
.L_x_196:
[----:B--2---:R2:W3:Y:S02]  /*97c0*/  SYNCS.PHASECHK.TRANS64.TRYWAIT P0, [R0+URZ+0x190], R3 ;  /* 0x00019003000075a7 */ /* 0x0044e400080011ff */
[----:B---3--:R-:W-:Y:S05]  /*97d0*/  @!P0 NANOSLEEP.SYNCS 0x989680 ;  /* 0x009896800000895d */ /* 0x008fea0003900000 */
[----:B------:R-:W3:Y:S02]  /*97e0*/  @!P0 SYNCS.PHASECHK.TRANS64 P0, [R0+URZ+0x190], R3 ;  /* 0x00019003000085a7 */ /* 0x000ee400080010ff */
[----:B---3--:R-:W-:Y:S05]  /*97f0*/  @!P0 BRA `(.L_x_196) ;  /* 0xfffffffc00f08947 */ /* 0x008fea000383ffff */
[----:B------:R-:W-:Y:S05]  /*9800*/  BRA `(.L_x_69) ;  /* 0xffffffa000d07947 */ /* 0x000fea000383ffff */
.L_x_79:
[----:B--2---:R-:W-:-:S04]  /*9810*/  MOV R5, UR5 ;  /* 0x0000000500057c02 */ /* 0x004fc80008000f00 */
[----:B------:R2:W3:Y:S03]  /*9820*/  SYNCS.PHASECHK.TRANS64.TRYWAIT P0, [R5+URZ+0x8], R6 ;  /* 0x00000806050075a7 */ /* 0x0004e600080011ff */
[----:B---3--:R-:W-:Y:S05]  /*9830*/  @!P0 NANOSLEEP.SYNCS 0x989680 ;  /* 0x009896800000895d */ /* 0x008fea0003900000 */
[----:B------:R-:W3:Y:S02]  /*9840*/  @!P0 SYNCS.PHASECHK.TRANS64 P0, [R5+URZ+0x8], R6 ;  /* 0x00000806050085a7 */ /* 0x000ee400080010ff */
[----:B---3--:R-:W-:Y:S05]  /*9850*/  @!P0 BRA `(.L_x_79) ;  /* 0xfffffffc00ec8947 */ /* 0x008fea000383ffff */
[----:B------:R-:W-:Y:S05]  /*9860*/  BRA `(.L_x_78) ;  /* 0xffffffa400887947 */ /* 0x000fea000383ffff */
.L_x_81:
[----:B------:R-:W-:Y:S01]  /*9870*/  BSSY B0, `(.L_x_197) ;  /* 0x0000006000007945 */ /* 0x000fe20003800000 */
[----:B------:R-:W-:-:S07]  /*9880*/  MOV R15, 0xffffffff ;  /* 0xffffffff000f7802 */ /* 0x000fce0000000f00 */
[----:B-12--5:R-:W-:Y:S05]  /*9890*/  WARPSYNC.COLLECTIVE R15, `(.L_x_198) ;  /* 0x000000000f0c7348 */ /* 0x026fea0003c00000 */
[----:B------:R-:W-:Y:S02]  /*98a0*/  ELECT P6, UR79, PT ;  /* 0x00000000004f782f */ /* 0x000fe400038c0000 */
[----:B------:R-:W-:Y:S01]  /*98b0*/  MOV R14, UR79 ;  /* 0x0000004f000e7c02 */ /* 0x000fe20008000f00 */
[----:B-12--5:R-:W-:Y:S10]  /*98c0*/  ENDCOLLECTIVE ;  /* 0x000000000000791b */ /* 0x026ff40003800000 */
.L_x_198:
[----:B------:R-:W-:Y:S05]  /*98d0*/  BSYNC B0 ;  /* 0x0000000000007941 */ /* 0x000fea0003800000 */
.L_x_197:
[----:B------:R-:W-:Y:S01]  /*98e0*/  PLOP3.LUT P0, PT, P6, PT, PT, 0x80, 0x8 ;  /* 0x000000000008781c */ /* 0x000fe2000370f070 */
[----:B------:R-:W-:-:S12]  /*98f0*/  BRA `(.L_x_199) ;  /* 0xffffffa400b47947 */ /* 0x000fd8000383ffff */
.L_x_83:
[----:B--2---:R-:W-:-:S04]  /*9900*/  MOV R3, UR5 ;  /* 0x0000000500037c02 */ /* 0x004fc80008000f00 */
[----:B------:R2:W3:Y:S03]  /*9910*/  SYNCS.PHASECHK.TRANS64.TRYWAIT P0, [R3+URZ+0x8], R4 ;  /* 0x00000804030075a7 */ /* 0x0004e600080011ff */
[----:B---3--:R-:W-:Y:S05]  /*9920*/  @!P0 NANOSLEEP.SYNCS 0x989680 ;  /* 0x009896800000895d */ /* 0x008fea0003900000 */
[----:B------:R-:W3:Y:S02]  /*9930*/  @!P0 SYNCS.PHASECHK.TRANS64 P0, [R3+URZ+0x8], R4 ;  /* 0x00000804030085a7 */ /* 0x000ee400080010ff */
[----:B---3--:R-:W-:Y:S05]  /*9940*/  @!P0 BRA `(.L_x_83) ;  /* 0xfffffffc00ec8947 */ /* 0x008fea000383ffff */
[----:B------:R-:W-:Y:S05]  /*9950*/  BRA `(.L_x_82) ;  /* 0xffffffa400b87947 */ /* 0x000fea000383ffff */
.L_x_84:
[----:B-1----:R1:W2:Y:S02]  /*9960*/  SYNCS.PHASECHK.TRANS64.TRYWAIT P0, [R0+URZ+0x180], R5 ;  /* 0x00018005000075a7 */ /* 0x0022a400080011ff */
[----:B--2---:R-:W-:Y:S05]  /*9970*/  @!P0 NANOSLEEP.SYNCS 0x989680 ;  /* 0x009896800000895d */ /* 0x004fea0003900000 */
[----:B------:R-:W2:Y:S02]  /*9980*/  @!P0 SYNCS.PHASECHK.TRANS64 P0, [R0+URZ+0x180], R5 ;  /* 0x00018005000085a7 */ /* 0x000ea400080010ff */
[----:B--2---:R-:W-:Y:S05]  /*9990*/  @!P0 BRA `(.L_x_84) ;  /* 0xfffffffc00f08947 */ /* 0x004fea000383ffff */
[----:B------:R-:W-:Y:S05]  /*99a0*/  BRA `(.L_x_200) ;  /* 0xffffffa800947947 */ /* 0x000fea000383ffff */
.L_x_86:
[----:B------:R-:W-:-:S07]  /*99b0*/  MOV R0, UR23 ;  /* 0x0000001700007c02 */ /* 0x000fce0008000f00 */
.L_x_201:
[----:B-1----:R1:W2:Y:S02]  /*99c0*/  SYNCS.PHASECHK.TRANS64.TRYWAIT P0, [R0+URZ+0x1c0], R5 ;  /* 0x0001c005000075a7 */ /* 0x0022a400080011ff */
[----:B--2---:R-:W-:Y:S05]  /*99d0*/  @!P0 NANOSLEEP.SYNCS 0x989680 ;  /* 0x009896800000895d */ /* 0x004fea0003900000 */
[----:B------:R-:W2:Y:S02]  /*99e0*/  @!P0 SYNCS.PHASECHK.TRANS64 P0, [R0+URZ+0x1c0], R5 ;  /* 0x0001c005000085a7 */ /* 0x000ea400080010ff */
[----:B--2---:R-:W-:Y:S05]  /*99f0*/  @!P0 BRA `(.L_x_201) ;  /* 0xfffffffc00f08947 */ /* 0x004fea000383ffff */
[----:B------:R-:W-:Y:S05]  /*9a00*/  BRA `(.L_x_202) ;  /* 0xffffffa800e07947 */ /* 0x000fea000383ffff */
.L_x_89:
[----:B------:R-:W-:Y:S07]  /*9a10*/  MOV R0, UR5 ;  /* 0x0000000500007c02 */ /* 0x000fee0008000f00 */
.L_x_203:
[----:B-1----:R1:W2:Y:S02]  /*9a20*/  SYNCS.PHASECHK.TRANS64.TRYWAIT P0, [R0+URZ], R5 ;  /* 0x00000005000075a7 */ /* 0x0022a400080011ff */
[----:B--2---:R-:W-:Y:S05]  /*9a30*/  @!P0 NANOSLEEP.SYNCS 0x989680 ;  /* 0x009896800000895d */ /* 0x004fea0003900000 */
[----:B------:R-:W2:Y:S02]  /*9a40*/  @!P0 SYNCS.PHASECHK.TRANS64 P0, [R0+URZ], R5 ;  /* 0x00000005000085a7 */ /* 0x000ea400080010ff */
[----:B--2---:R-:W-:Y:S05]  /*9a50*/  @!P0 BRA `(.L_x_203) ;  /* 0xfffffffc00f08947 */ /* 0x004fea000383ffff */
[----:B------:R-:W-:Y:S05]  /*9a60*/  BRA `(.L_x_88) ;  /* 0xffffffa800f47947 */ /* 0x000fea000383ffff */
.L_x_93:
[----:B-1----:R-:W-:-:S07]  /*9a70*/  MOV R0, UR4 ;  /* 0x0000000400007c02 */ /* 0x002fce0008000f00 */
.L_x_204:
[----:B-1----:R1:W2:Y:S02]  /*9a80*/  SYNCS.PHASECHK.TRANS64.TRYWAIT P0, [R0+URZ], R3 ;  /* 0x00000003000075a7 */ /* 0x0022a400080011ff */
[----:B--2---:R-:W-:Y:S05]  /*9a90*/  @!P0 NANOSLEEP.SYNCS 0x989680 ;  /* 0x009896800000895d */ /* 0x004fea0003900000 */
[----:B------:R-:W2:Y:S02]  /*9aa0*/  @!P0 SYNCS.PHASECHK.TRANS64 P0, [R0+URZ], R3 ;  /* 0x00000003000085a7 */ /* 0x000ea400080010ff */
[----:B--2---:R-:W-:Y:S05]  /*9ab0*/  @!P0 BRA `(.L_x_204) ;  /* 0xfffffffc00f08947 */ /* 0x004fea000383ffff */
[----:B------:R-:W-:Y:S05]  /*9ac0*/  BRA `(.L_x_205) ;  /* 0xffffffac00c07947 */ /* 0x000fea000383ffff */
.L_x_94:
[----:B------:R-:W-:-:S07]  /*9ad0*/  MOV R0, UR5 ;  /* 0x0000000500007c02 */ /* 0x000fce0008000f00 */
.L_x_206:
[----:B-1----:R1:W2:Y:S02]  /*9ae0*/  SYNCS.PHASECHK.TRANS64.TRYWAIT P0, [R0+URZ], R3 ;  /* 0x00000003000075a7 */ /* 0x0022a400080011ff */
[----:B--2---:R-:W-:Y:S05]  /*9af0*/  @!P0 NANOSLEEP.SYNCS 0x989680 ;  /* 0x009896800000895d */ /* 0x004fea0003900000 */
[----:B------:R-:W2:Y:S02]  /*9b00*/  @!P0 SYNCS.PHASECHK.TRANS64 P0, [R0+URZ], R3 ;  /* 0x00000003000085a7 */ /* 0x000ea400080010ff */
[----:B--2---:R-:W-:Y:S05]  /*9b10*/  @!P0 BRA `(.L_x_206) ;  /* 0xfffffffc00f08947 */ /* 0x004fea000383ffff */
[----:B------:R-:W-:Y:S05]  /*9b20*/  BRA `(.L_x_207) ;  /* 0xffffffac00cc7947 */ /* 0x000fea000383ffff */
.L_x_95:
[----:B------:R-:W-:-:S07]  /*9b30*/  MOV R0, UR5 ;  /* 0x0000000500007c02 */ /* 0x000fce0008000f00 */
.L_x_208:
[----:B-1----:R1:W2:Y:S02]  /*9b40*/  SYNCS.PHASECHK.TRANS64.TRYWAIT P0, [R0+URZ], R3 ;  /* 0x00000003000075a7 */ /* 0x0022a400080011ff */
[----:B--2---:R-:W-:Y:S05]  /*9b50*/  @!P0 NANOSLEEP.SYNCS 0x989680 ;  /* 0x009896800000895d */ /* 0x004fea0003900000 */
[----:B------:R-:W2:Y:S02]  /*9b60*/  @!P0 SYNCS.PHASECHK.TRANS64 P0, [R0+URZ], R3 ;  /* 0x00000003000085a7 */ /* 0x000ea400080010ff */
[----:B--2---:R-:W-:Y:S05]  /*9b70*/  @!P0 BRA `(.L_x_208) ;  /* 0xfffffffc00f08947 */ /* 0x004fea000383ffff */
[----:B------:R-:W-:Y:S05]  /*9b80*/  BRA `(.L_x_209) ;  /* 0xffffffac00d87947 */ /* 0x000fea000383ffff */
.L_x_98:
[----:B------:R-:W-:-:S07]  /*9b90*/  MOV R0, UR17 ;  /* 0x0000001100007c02 */ /* 0x000fce0008000f00 */
.L_x_210:
[----:B-1----:R1:W2:Y:S02]  /*9ba0*/  SYNCS.PHASECHK.TRANS64.TRYWAIT P1, [R0+URZ+0x200], R3 ;  /* 0x00020003000075a7 */ /* 0x0022a400080211ff */
[----:B--2---:R-:W-:Y:S05]  /*9bb0*/  @!P1 NANOSLEEP.SYNCS 0x989680 ;  /* 0x009896800000995d */ /* 0x004fea0003900000 */
[----:B------:R-:W2:Y:S02]  /*9bc0*/  @!P1 SYNCS.PHASECHK.TRANS64 P1, [R0+URZ+0x200], R3 ;  /* 0x00020003000095a7 */ /* 0x000ea400080210ff */
[----:B--2---:R-:W-:Y:S05]  /*9bd0*/  @!P1 BRA `(.L_x_210) ;  /* 0xfffffffc00f09947 */ /* 0x004fea000383ffff */
[----:B------:R-:W-:Y:S05]  /*9be0*/  BRA `(.L_x_211) ;  /* 0xffffffb000247947 */ /* 0x000fea000383ffff */
.L_x_103:
[----:B--2---:R2:W3:Y:S02]  /*9bf0*/  SYNCS.PHASECHK.TRANS64.TRYWAIT P0, [R8+URZ+0x180], R5 ;  /* 0x00018005080075a7 */ /* 0x0044e400080011ff */
[----:B---3--:R-:W-:Y:S05]  /*9c00*/  @!P0 NANOSLEEP.SYNCS 0x989680 ;  /* 0x009896800000895d */ /* 0x008fea0003900000 */
[----:B------:R-:W3:Y:S02]  /*9c10*/  @!P0 SYNCS.PHASECHK.TRANS64 P0, [R8+URZ+0x180], R5 ;  /* 0x00018005080085a7 */ /* 0x000ee400080010ff */
[----:B---3--:R-:W-:Y:S05]  /*9c20*/  @!P0 BRA `(.L_x_103) ;  /* 0xfffffffc00f08947 */ /* 0x008fea000383ffff */
[----:B------:R-:W-:Y:S05]  /*9c30*/  BRA `(.L_x_212) ;  /* 0xffffffb400507947 */ /* 0x000fea000383ffff */
.L_x_106:
[----:B------:R-:W-:Y:S07]  /*9c40*/  MOV R0, UR24 ;  /* 0x0000001800007c02 */ /* 0x000fee0008000f00 */
.L_x_213:
[----:B--2---:R2:W3:Y:S02]  /*9c50*/  SYNCS.PHASECHK.TRANS64.TRYWAIT P1, [R0+URZ+0x178], R5 ;  /* 0x00017805000075a7 */ /* 0x0044e400080211ff */
[----:B---3--:R-:W-:Y:S05]  /*9c60*/  @!P1 NANOSLEEP.SYNCS 0x989680 ;  /* 0x009896800000995d */ /* 0x008fea0003900000 */
[----:B------:R-:W3:Y:S02]  /*9c70*/  @!P1 SYNCS.PHASECHK.TRANS64 P1, [R0+URZ+0x178], R5 ;  /* 0x00017805000095a7 */ /* 0x000ee400080210ff */
[----:B---3--:R-:W-:Y:S05]  /*9c80*/  @!P1 BRA `(.L_x_213) ;  /* 0xfffffffc00f09947 */ /* 0x008fea000383ffff */
[----:B------:R-:W-:Y:S05]  /*9c90*/  BRA `(.L_x_105) ;  /* 0xffffffb800c87947 */ /* 0x000fea000383ffff */
.L_x_109:
[----:B------:R-:W-:Y:S07]  /*9ca0*/  MOV R0, UR4 ;  /* 0x0000000400007c02 */ /* 0x000fee0008000f00 */
.L_x_214:
[----:B--2---:R2:W3:Y:S02]  /*9cb0*/  SYNCS.PHASECHK.TRANS64.TRYWAIT P0, [R0+URZ+0x158], R5 ;  /* 0x00015805000075a7 */ /* 0x0044e400080011ff */
[----:B---3--:R-:W-:Y:S05]  /*9cc0*/  @!P0 NANOSLEEP.SYNCS 0x989680 ;  /* 0x009896800000895d */ /* 0x008fea0003900000 */
[----:B------:R-:W3:Y:S02]  /*9cd0*/  @!P0 SYNCS.PHASECHK.TRANS64 P0, [R0+URZ+0x158], R5 ;  /* 0x00015805000085a7 */ /* 0x000ee400080010ff */
[----:B---3--:R-:W-:Y:S05]  /*9ce0*/  @!P0 BRA `(.L_x_214) ;  /* 0xfffffffc00f08947 */ /* 0x008fea000383ffff */
[----:B------:R-:W-:Y:S05]  /*9cf0*/  BRA `(.L_x_215) ;  /* 0xffffffbc00247947 */ /* 0x000fea000383ffff */
.L_x_110:
[----:B------:R-:W-:Y:S07]  /*9d00*/  MOV R5, UR5 ;  /* 0x0000000500057c02 */ /* 0x000fee0008000f00 */
.L_x_216:
[----:B--2---:R2:W3:Y:S02]  /*9d10*/  SYNCS.PHASECHK.TRANS64.TRYWAIT P0, [R5+URZ+0x158], R0 ;  /* 0x00015800050075a7 */ /* 0x0044e400080011ff */
[----:B---3--:R-:W-:Y:S05]  /*9d20*/  @!P0 NANOSLEEP.SYNCS 0x989680 ;  /* 0x009896800000895d */ /* 0x008fea0003900000 */
[----:B------:R-:W3:Y:S02]  /*9d30*/  @!P0 SYNCS.PHASECHK.TRANS64 P0, [R5+URZ+0x158], R0 ;  /* 0x00015800050085a7 */ /* 0x000ee400080010ff */
[----:B---3--:R-:W-:Y:S05]  /*9d40*/  @!P0 BRA `(.L_x_216) ;  /* 0xfffffffc00f08947 */ /* 0x008fea000383ffff */
[----:B------:R-:W-:Y:S05]  /*9d50*/  BRA `(.L_x_217) ;  /* 0xffffffbc00907947 */ /* 0x000fea000383ffff */
.L_x_112:
[----:B------:R-:W-:-:S07]  /*9d60*/  MOV R0, UR4 ;  /* 0x0000000400007c02 */ /* 0x000fce0008000f00 */
.L_x_218:
[----:B--2---:R2:W3:Y:S02]  /*9d70*/  SYNCS.PHASECHK.TRANS64.TRYWAIT P0, [R0+URZ], R3 ;  /* 0x00000003000075a7 */ /* 0x0044e400080011ff */
[----:B---3--:R-:W-:Y:S05]  /*9d80*/  @!P0 NANOSLEEP.SYNCS 0x989680 ;  /* 0x009896800000895d */ /* 0x008fea0003900000 */
[----:B------:R-:W3:Y:S02]  /*9d90*/  @!P0 SYNCS.PHASECHK.TRANS64 P0, [R0+URZ], R3 ;  /* 0x00000003000085a7 */ /* 0x000ee400080010ff */
[----:B---3--:R-:W-:Y:S05]  /*9da0*/  @!P0 BRA `(.L_x_218) ;  /* 0xfffffffc00f08947 */ /* 0x008fea000383ffff */
[----:B------:R-:W-:Y:S05]  /*9db0*/  BRA `(.L_x_219) ;  /* 0xffffffc000287947 */ /* 0x000fea000383ffff */
.L_x_113:
[----:B------:R-:W-:-:S07]  /*9dc0*/  MOV R0, UR5 ;  /* 0x0000000500007c02 */ /* 0x000fce0008000f00 */
.L_x_220:
[----:B--2---:R2:W3:Y:S02]  /*9dd0*/  SYNCS.PHASECHK.TRANS64.TRYWAIT P0, [R0+URZ], R3 ;  /* 0x00000003000075a7 */ /* 0x0044e400080011ff */
[----:B---3--:R-:W-:Y:S05]  /*9de0*/  @!P0 NANOSLEEP.SYNCS 0x989680 ;  /* 0x009896800000895d */ /* 0x008fea0003900000 */
[----:B------:R-:W3:Y:S02]  /*9df0*/  @!P0 SYNCS.PHASECHK.TRANS64 P0, [R0+URZ], R3 ;  /* 0x00000003000085a7 */ /* 0x000ee400080010ff */
[----:B---3--:R-:W-:Y:S05]  /*9e00*/  @!P0 BRA `(.L_x_220) ;  /* 0xfffffffc00f08947 */ /* 0x008fea000383ffff */
[----:B------:R-:W-:Y:S05]  /*9e10*/  BRA `(.L_x_221) ;  /* 0xffffffc000347947 */ /* 0x000fea000383ffff */
.L_x_115:
[----:B-1----:R1:W2:Y:S02]  /*9e20*/  SYNCS.PHASECHK.TRANS64.TRYWAIT P0, [R3+URZ+0x180], R0 ;  /* 0x00018000030075a7 */ /* 0x0022a400080011ff */
[----:B--2---:R-:W-:Y:S05]  /*9e30*/  @!P0 NANOSLEEP.SYNCS 0x989680 ;  /* 0x009896800000895d */ /* 0x004fea0003900000 */
[----:B------:R-:W2:Y:S02]  /*9e40*/  @!P0 SYNCS.PHASECHK.TRANS64 P0, [R3+URZ+0x180], R0 ;  /* 0x00018000030085a7 */ /* 0x000ea400080010ff */
[----:B--2---:R-:W-:Y:S05]  /*9e50*/  @!P0 BRA `(.L_x_115) ;  /* 0xfffffffc00f08947 */ /* 0x004fea000383ffff */
[----:B------:R-:W-:Y:S05]  /*9e60*/  BRA `(.L_x_222) ;  /* 0xffffffc4001c7947 */ /* 0x000fea000383ffff */
.L_x_125:
[----:B-1----:R1:W2:Y:S02]  /*9e70*/  SYNCS.PHASECHK.TRANS64.TRYWAIT P1, [R0+URZ+0x140], R3 ;  /* 0x00014003000075a7 */ /* 0x0022a400080211ff */
[----:B--2---:R-:W-:Y:S05]  /*9e80*/  @!P1 NANOSLEEP.SYNCS 0x989680 ;  /* 0x009896800000995d */ /* 0x004fea0003900000 */
[----:B------:R-:W2:Y:S02]  /*9e90*/  @!P1 SYNCS.PHASECHK.TRANS64 P1, [R0+URZ+0x140], R3 ;  /* 0x00014003000095a7 */ /* 0x000ea400080210ff */
[----:B--2---:R-:W-:Y:S05]  /*9ea0*/  @!P1 BRA `(.L_x_125) ;  /* 0xfffffffc00f09947 */ /* 0x004fea000383ffff */
[----:B------:R-:W-:Y:S05]  /*9eb0*/  BRA `(.L_x_124) ;  /* 0xffffffd000b47947 */ /* 0x000fea000383ffff */
.L_x_127:
[----:B-1----:R1:W4:Y:S02]  /*9ec0*/  SYNCS.PHASECHK.TRANS64.TRYWAIT P0, [R89+URZ+0x1a0], R2 ;  /* 0x0001a002590075a7 */ /* 0x00232400080011ff */
[----:B----4-:R-:W-:Y:S05]  /*9ed0*/  @!P0 NANOSLEEP.SYNCS 0x989680 ;  /* 0x009896800000895d */ /* 0x010fea0003900000 */
[----:B------:R-:W4:Y:S02]  /*9ee0*/  @!P0 SYNCS.PHASECHK.TRANS64 P0, [R89+URZ+0x1a0], R2 ;  /* 0x0001a002590085a7 */ /* 0x000f2400080010ff */
[----:B----4-:R-:W-:Y:S05]  /*9ef0*/  @!P0 BRA `(.L_x_127) ;  /* 0xfffffffc00f08947 */ /* 0x010fea000383ffff */
[----:B------:R-:W-:Y:S05]  /*9f00*/  BRA `(.L_x_126) ;  /* 0xffffffd000ec7947 */ /* 0x000fea000383ffff */
.L_x_138:
[----:B---3--:R3:W4:Y:S02]  /*9f10*/  SYNCS.PHASECHK.TRANS64.TRYWAIT P0, [R3+URZ+0x140], R4 ;  /* 0x00014004030075a7 */ /* 0x00872400080011ff */
[----:B----4-:R-:W-:Y:S05]  /*9f20*/  @!P0 NANOSLEEP.SYNCS 0x989680 ;  /* 0x009896800000895d */ /* 0x010fea0003900000 */
[----:B------:R-:W4:Y:S02]  /*9f30*/  @!P0 SYNCS.PHASECHK.TRANS64 P0, [R3+URZ+0x140], R4 ;  /* 0x00014004030085a7 */ /* 0x000f2400080010ff */
[----:B----4-:R-:W-:Y:S05]  /*9f40*/  @!P0 BRA `(.L_x_138) ;  /* 0xfffffffc00f08947 */ /* 0x010fea000383ffff */
[----:B------:R-:W-:Y:S05]  /*9f50*/  BRA `(.L_x_137) ;  /* 0xffffffdc00dc7947 */ /* 0x000fea000383ffff */
        .weak           $__internal_0_$__cuda_sm10x_tcgen05_guardrail_trap_col_being_dealloced_not_returned_by_alloc
        .type           $__internal_0_$__cuda_sm10x_tcgen05_guardrail_trap_col_being_dealloced_not_returned_by_alloc,@function
        .size           $__internal_0_$__cuda_sm10x_tcgen05_guardrail_trap_col_being_dealloced_not_returned_by_alloc,($__internal_1_$__cuda_sm10x_tcgen05_guardrail_trap_phase_invalid_during_alloc - $__internal_0_$__cuda_sm10x_tcgen05_guardrail_trap_col_being_dealloced_not_returned_by_alloc)
$__internal_0_$__cuda_sm10x_tcgen05_guardrail_trap_col_being_dealloced_not_returned_by_alloc:
[----:B------:R-:W-:Y:S05]  /*9f60*/  BPT.TRAP 0x1 ;  /* 0x000000040000795c */ /* 0x000fea0000300000 */
[----:B------:R-:W-:-:S04]  /*9f70*/  HFMA2 R3, -RZ, RZ, 0, 0 ;  /* 0x00000000ff037431 */ /* 0x000fc800000001ff */
[----:B------:R-:W-:Y:S05]  /*9f80*/  RET.REL.NODEC R2 `(_ZN7cutlass13device_kernelINS_4gemm6kernel13GemmUniversalIN4cute5tupleIJiiiiEEENS1_10collective13CollectiveMmaINS1_35MainloopSm100TmaUmmaWarpSpecializedILi20ELi2ELi4ENS5_IJNS4_1CILi4EEENSA_ILi1EEESC_EEEEENS5_IJNSA_ILi256EEENSA_ILi64EEENSA_ILi32EEEEEENS_6half_tENS5_IJlSC_lEEESJ_SK_NS4_8TiledMMAINS4_8MMA_AtomIJNS4_26SM100_MMA_F16BF16_2x1SM_SSISJ_SJ_fLi256ELi64ELNS4_4UMMA5MajorE0ELSP_0ELNSO_7ScaleInE0ELSQ_0EEEEEENS4_6LayoutINS5_IJSC_SC_SC_EEENS5_IJNSA_ILi0EEESV_SV_EEEEENS5_IJNS4_10UnderscoreESY_SY_EEEEENS4_18SM100_TMA_2SM_LOADENS4_14ComposedLayoutINS4_7SwizzleILi2ELi4ELi3EEENS4_18smem_ptr_flag_bitsILi16EEENST_INS5_IJNSA_ILi8EEESH_EEENS5_IJSH_SC_EEEEEEEvNS4_8identityENS4_28SM100_TMA_2SM_LOAD_MULTICASTES1B_vS1C_EENS_8epilogue10collective18CollectiveEpilogueINS1F_23Sm100TmaWarpSpecializedILi3ELi2ELi32ELb1ELb0EEEJNS5_IJNSA_ILi128EEESG_SH_EEENS5_IJNST_IS1K_SC_EENST_ISH_SC_EEEEESJ_SK_SJ_SK_NS1F_6fusion15FusionCallbacksIS1J_NS1P_17LinearCombinationISJ_fSJ_fLNS_15FloatRoundStyleE2EEES1L_S1O_JEEENS4_5SM1004TMEM4LOAD26SM100_TMEM_LOAD_32dp32b32xENS4_13SM90_TMA_LOADES1B_NS4_39AutoVectorizingCopyWithAssumedAlignmentILi128EEENS4_14SM90_TMA_STOREES1B_S21_S21_EEEvvEEEEvNT_6ParamsE) ;  /* 0xffffff60021c7950 */ /* 0x000fea0003c3ffff */
        .weak           $__internal_1_$__cuda_sm10x_tcgen05_guardrail_trap_phase_invalid_during_alloc
        .type           $__internal_1_$__cuda_sm10x_tcgen05_guardrail_trap_phase_invalid_during_alloc,@function
        .size           $__internal_1_$__cuda_sm10x_tcgen05_guardrail_trap_phase_invalid_during_alloc,($__internal_2_$__cuda_sm10x_tcgen05_guardrail_trap_unallocated_columns_being_dealloced - $__internal_1_$__cuda_sm10x_tcgen05_guardrail_trap_phase_invalid_during_alloc)
$__internal_1_$__cuda_sm10x_tcgen05_guardrail_trap_phase_invalid_during_alloc:
[----:B------:R-:W-:Y:S05]  /*9f90*/  BPT.TRAP 0x1 ;  /* 0x000000040000795c */ /* 0x000fea0000300000 */
[----:B------:R-:W-:-:S04]  /*9fa0*/  MOV R5, 0x0 ;  /* 0x0000000000057802 */ /* 0x000fc80000000f00 */
[----:B------:R-:W-:Y:S05]  /*9fb0*/  RET.REL.NODEC R4 `(_ZN7cutlass13device_kernelINS_4gemm6kernel13GemmUniversalIN4cute5tupleIJiiiiEEENS1_10collective13CollectiveMmaINS1_35MainloopSm100TmaUmmaWarpSpecializedILi20ELi2ELi4ENS5_IJNS4_1CILi4EEENSA_ILi1EEESC_EEEEENS5_IJNSA_ILi256EEENSA_ILi64EEENSA_ILi32EEEEEENS_6half_tENS5_IJlSC_lEEESJ_SK_NS4_8TiledMMAINS4_8MMA_AtomIJNS4_26SM100_MMA_F16BF16_2x1SM_SSISJ_SJ_fLi256ELi64ELNS4_4UMMA5MajorE0ELSP_0ELNSO_7ScaleInE0ELSQ_0EEEEEENS4_6LayoutINS5_IJSC_SC_SC_EEENS5_IJNSA_ILi0EEESV_SV_EEEEENS5_IJNS4_10UnderscoreESY_SY_EEEEENS4_18SM100_TMA_2SM_LOADENS4_14ComposedLayoutINS4_7SwizzleILi2ELi4ELi3EEENS4_18smem_ptr_flag_bitsILi16EEENST_INS5_IJNSA_ILi8EEESH_EEENS5_IJSH_SC_EEEEEEEvNS4_8identityENS4_28SM100_TMA_2SM_LOAD_MULTICASTES1B_vS1C_EENS_8epilogue10collective18CollectiveEpilogueINS1F_23Sm100TmaWarpSpecializedILi3ELi2ELi32ELb1ELb0EEEJNS5_IJNSA_ILi128EEESG_SH_EEENS5_IJNST_IS1K_SC_EENST_ISH_SC_EEEEESJ_SK_SJ_SK_NS1F_6fusion15FusionCallbacksIS1J_NS1P_17LinearCombinationISJ_fSJ_fLNS_15FloatRoundStyleE2EEES1L_S1O_JEEENS4_5SM1004TMEM4LOAD26SM100_TMEM_LOAD_32dp32b32xENS4_13SM90_TMA_LOADES1B_NS4_39AutoVectorizingCopyWithAssumedAlignmentILi128EEENS4_14SM90_TMA_STOREES1B_S21_S21_EEEvvEEEEvNT_6ParamsE) ;  /* 0xffffff6004107950 */ /* 0x000fea0003c3ffff */
        .weak           $__internal_2_$__cuda_sm10x_tcgen05_guardrail_trap_unallocated_columns_being_dealloced
        .type           $__internal_2_$__cuda_sm10x_tcgen05_guardrail_trap_unallocated_columns_being_dealloced,@function
        .size           $__internal_2_$__cuda_sm10x_tcgen05_guardrail_trap_unallocated_columns_being_dealloced,(.L_x_224 - $__internal_2_$__cuda_sm10x_tcgen05_guardrail_trap_unallocated_columns_being_dealloced)
$__internal_2_$__cuda_sm10x_tcgen05_guardrail_trap_unallocated_columns_being_dealloced:
[----:B------:R-:W-:Y:S05]  /*9fc0*/  BPT.TRAP 0x1 ;  /* 0x000000040000795c */ /* 0x000fea0000300000 */
[----:B------:R-:W-:-:S04]  /*9fd0*/  HFMA2 R3, -RZ, RZ, 0, 0 ;  /* 0x00000000ff037431 */ /* 0x000fc800000001ff */
[----:B------:R-:W-:Y:S05]  /*9fe0*/  RET.REL.NODEC R2 `(_ZN7cutlass13device_kernelINS_4gemm6kernel13GemmUniversalIN4cute5tupleIJiiiiEEENS1_10collective13CollectiveMmaINS1_35MainloopSm100TmaUmmaWarpSpecializedILi20ELi2ELi4ENS5_IJNS4_1CILi4EEENSA_ILi1EEESC_EEEEENS5_IJNSA_ILi256EEENSA_ILi64EEENSA_ILi32EEEEEENS_6half_tENS5_IJlSC_lEEESJ_SK_NS4_8TiledMMAINS4_8MMA_AtomIJNS4_26SM100_MMA_F16BF16_2x1SM_SSISJ_SJ_fLi256ELi64ELNS4_4UMMA5MajorE0ELSP_0ELNSO_7ScaleInE0ELSQ_0EEEEEENS4_6LayoutINS5_IJSC_SC_SC_EEENS5_IJNSA_ILi0EEESV_SV_EEEEENS5_IJNS4_10UnderscoreESY_SY_EEEEENS4_18SM100_TMA_2SM_LOADENS4_14ComposedLayoutINS4_7SwizzleILi2ELi4ELi3EEENS4_18smem_ptr_flag_bitsILi16EEENST_INS5_IJNSA_ILi8EEESH_EEENS5_IJSH_SC_EEEEEEEvNS4_8identityENS4_28SM100_TMA_2SM_LOAD_MULTICASTES1B_vS1C_EENS_8epilogue10collective18CollectiveEpilogueINS1F_23Sm100TmaWarpSpecializedILi3ELi2ELi32ELb1ELb0EEEJNS5_IJNSA_ILi128EEESG_SH_EEENS5_IJNST_IS1K_SC_EENST_ISH_SC_EEEEESJ_SK_SJ_SK_NS1F_6fusion15FusionCallbacksIS1J_NS1P_17LinearCombinationISJ_fSJ_fLNS_15FloatRoundStyleE2EEES1L_S1O_JEEENS4_5SM1004TMEM4LOAD26SM100_TMEM_LOAD_32dp32b32xENS4_13SM90_TMA_LOADES1B_NS4_39AutoVectorizingCopyWithAssumedAlignmentILi128EEENS4_14SM90_TMA_STOREES1B_S21_S21_EEEvvEEEEvNT_6ParamsE) ;  /* 0xffffff6002047950 */ /* 0x000fea0003c3ffff */
.L_x_223:
[----:B------:R-:W-:-:S00]  /*9ff0*/  BRA `(.L_x_223) ;  /* 0xfffffffc00fc7947 */ /* 0x000fc0000383ffff */
[----:B------:R-:W-:-:S00]  /*a000*/  NOP ;  /* 0x0000000000007918 */ /* 0x000fc00000000000 */
[----:B------:R-:W-:-:S00]  /*a010*/  NOP ;  /* 0x0000000000007918 */ /* 0x000fc00000000000 */
[----:B------:R-:W-:-:S00]  /*a020*/  NOP ;  /* 0x0000000000007918 */ /* 0x000fc00000000000 */
[----:B------:R-:W-:-:S00]  /*a030*/  NOP ;  /* 0x0000000000007918 */ /* 0x000fc00000000000 */
[----:B------:R-:W-:-:S00]  /*a040*/  NOP ;  /* 0x0000000000007918 */ /* 0x000fc00000000000 */
[----:B------:R-:W-:-:S00]  /*a050*/  NOP ;  /* 0x0000000000007918 */ /* 0x000fc00000000000 */
[----:B------:R-:W-:-:S00]  /*a060*/  NOP ;  /* 0x0000000000007918 */ /* 0x000fc00000000000 */
[----:B------:R-:W-:-:S00]  /*a070*/  NOP ;  /* 0x0000000000007918 */ /* 0x000fc00000000000 */
.L_x_224:


//--------------------- .nv.global.init           --------------------------
	.section	.nv.global.init,"aw",@progbits
.nv.global.init:
	.type		$str$27,@object
	.size		$str$27,($str$28 - $str$27)
$str$27:
        /*0000*/ 	.byte	0x28, 0x61, 0x64, 0x64, 0x72, 0x65, 0x73, 0x73, 0x20, 0x26, 0x20, 0x6d, 0x61, 0x73, 0x6b, 0x29
        /*0010*/ 	.byte	0x20, 0x3d, 0x3d, 0x20, 0x30, 0x00
	.type		$str$28,@object
	.size		$str$28,($str$26 - $str$28)
$str$28:
        /*0016*/ 	.byte	0x2f, 0x74, 0x6d, 0x70, 0x2f, 0x63, 0x75, 0x74, 0x6c, 0x61, 0x73, 0x73, 0x5f, 0x73, 0x77, 0x65
        /*0026*/ 	.byte	0x65, 0x70, 0x5f, 0x73, 0x72, 0x63, 0x2f, 0x69, 0x6e, 0x63, 0x6c, 0x75, 0x64, 0x65, 0x2f, 0x63
        /*0036*/ 	.byte	0x75, 0x74, 0x65, 0x2f, 0x70, 0x6f, 0x69, 0x6e, 0x74, 0x65, 0x72, 0x5f, 0x66, 0x6c, 0x61, 0x67
        /*0046*/ 	.byte	0x67, 0x65, 0x64, 0x2e, 0x68, 0x70, 0x70, 0x00
	.type		$str$26,@object
	.size		$str$26,($str$25 - $str$26)
$str$26:
        /*004e*/ 	.byte	0x2f, 0x74, 0x6d, 0x70, 0x2f, 0x63, 0x75, 0x74, 0x6c, 0x61, 0x73, 0x73, 0x5f, 0x73, 0x77, 0x65
        /*005e*/ 	.byte	0x65, 0x70, 0x5f, 0x73, 0x72, 0x63, 0x2f, 0x69, 0x6e, 0x63, 0x6c, 0x75, 0x64, 0x65, 0x2f, 0x63
        /*006e*/ 	.byte	0x75, 0x74, 0x65, 0x2f, 0x61, 0x74, 0x6f, 0x6d, 0x2f, 0x63, 0x6f, 0x70, 0x79, 0x5f, 0x74, 0x72
        /*007e*/ 	.byte	0x61, 0x69, 0x74, 0x73, 0x5f, 0x73, 0x6d, 0x31, 0x30, 0x30, 0x2e, 0x68, 0x70, 0x70, 0x00
	.type		$str$25,@object
	.size		$str$25,(__unnamed_1 - $str$25)
$str$25:
        /*008d*/ 	.byte	0x28, 0x28, 0x75, 0x69, 0x6e, 0x74, 0x33, 0x32, 0x5f, 0x74, 0x28, 0x74, 0x68, 0x72, 0x65, 0x61
        /*009d*/ 	.byte	0x64, 0x49, 0x64, 0x78, 0x2e, 0x78, 0x29, 0x20, 0x2f, 0x20, 0x33, 0x32, 0x29, 0x20, 0x25, 0x20
        /*00ad*/ 	.byte	0x34, 0x29, 0x20, 0x3d, 0x3d, 0x20, 0x28, 0x28, 0x28, 0x74, 0x6d, 0x65, 0x6d, 0x5f, 0x61, 0x64
        /*00bd*/ 	.byte	0x64, 0x72, 0x20, 0x3e, 0x3e, 0x20, 0x31, 0x36, 0x29, 0x20, 0x2f, 0x20, 0x33, 0x32, 0x29, 0x20
        /*00cd*/ 	.byte	0x25, 0x20, 0x34, 0x29, 0x00
	.type		__unnamed_1,@object
	.size		__unnamed_1,(__unnamed_2 - __unnamed_1)
__unnamed_1:
        /*00d2*/ 	.byte	0x61, 0x75, 0x74, 0x6f, 0x20, 0x63, 0x75, 0x74, 0x65, 0x3a, 0x3a, 0x61, 0x73, 0x5f, 0x70, 0x6f
        /* <DEDUP_REMOVED lines=24> */
        /*0262*/ 	.byte	0x3e, 0x3e, 0x3e, 0x3e, 0x5d, 0x00
	.type		__unnamed_2,@object
	.size		__unnamed_2,(.L_2 - __unnamed_2)
__unnamed_2:
        /* <DEDUP_REMOVED lines=42> */
        /*0508*/ 	.byte	0x3e, 0x3e, 0x5d, 0x00
.L_2:


//--------------------- .nv.shared._ZN7cutlass13device_kernelINS_4gemm6kernel13GemmUniversalIN4cute5tupleIJiiiiEEENS1_10collective13CollectiveMmaINS1_35MainloopSm100TmaUmmaWarpSpecializedILi20ELi2ELi4ENS5_IJNS4_1CILi4EEENSA_ILi1EEESC_EEEEENS5_IJNSA_ILi256EEENSA_ILi64EEENSA_ILi32EEEEEENS_6half_tENS5_IJlSC_lEEESJ_SK_NS4_8TiledMMAINS4_8MMA_AtomIJNS4_26SM100_MMA_F16BF16_2x1SM_SSISJ_SJ_fLi256ELi64ELNS4_4UMMA5MajorE0ELSP_0ELNSO_7ScaleInE0ELSQ_0EEEEEENS4_6LayoutINS5_IJSC_SC_SC_EEENS5_IJNSA_ILi0EEESV_SV_EEEEENS5_IJNS4_10UnderscoreESY_SY_EEEEENS4_18SM100_TMA_2SM_LOADENS4_14ComposedLayoutINS4_7SwizzleILi2ELi4ELi3EEENS4_18smem_ptr_flag_bitsILi16EEENST_INS5_IJNSA_ILi8EEESH_EEENS5_IJSH_SC_EEEEEEEvNS4_8identityENS4_28SM100_TMA_2SM_LOAD_MULTICASTES1B_vS1C_EENS_8epilogue10collective18CollectiveEpilogueINS1F_23Sm100TmaWarpSpecializedILi3ELi2ELi32ELb1ELb0EEEJNS5_IJNSA_ILi128EEESG_SH_EEENS5_IJNST_IS1K_SC_EENST_ISH_SC_EEEEESJ_SK_SJ_SK_NS1F_6fusion15FusionCallbacksIS1J_NS1P_17LinearCombinationISJ_fSJ_fLNS_15FloatRoundStyleE2EEES1L_S1O_JEEENS4_5SM1004TMEM4LOAD26SM100_TMEM_LOAD_32dp32b32xENS4_13SM90_TMA_LOADES1B_NS4_39AutoVectorizingCopyWithAssumedAlignmentILi128EEENS4_14SM90_TMA_STOREES1B_S21_S21_EEEvvEEEEvNT_6ParamsE --------------------------
	.section	.nv.shared._ZN7cutlass13device_kernelINS_4gemm6kernel13GemmUniversalIN4cute5tupleIJiiiiEEENS1_10collective13CollectiveMmaINS1_35MainloopSm100TmaUmmaWarpSpecializedILi20ELi2ELi4ENS5_IJNS4_1CILi4EEENSA_ILi1EEESC_EEEEENS5_IJNSA_ILi256EEENSA_ILi64EEENSA_ILi32EEEEEENS_6half_tENS5_IJlSC_lEEESJ_SK_NS4_8TiledMMAINS4_8MMA_AtomIJNS4_26SM100_MMA_F16BF16_2x1SM_SSISJ_SJ_fLi256ELi64ELNS4_4UMMA5MajorE0ELSP_0ELNSO_7ScaleInE0ELSQ_0EEEEEENS4_6LayoutINS5_IJSC_SC_SC_EEENS5_IJNSA_ILi0EEESV_SV_EEEEENS5_IJNS4_10UnderscoreESY_SY_EEEEENS4_18SM100_TMA_2SM_LOADENS4_14ComposedLayoutINS4_7SwizzleILi2ELi4ELi3EEENS4_18smem_ptr_flag_bitsILi16EEENST_INS5_IJNSA_ILi8EEESH_EEENS5_IJSH_SC_EEEEEEEvNS4_8identityENS4_28SM100_TMA_2SM_LOAD_MULTICASTES1B_vS1C_EENS_8epilogue10collective18CollectiveEpilogueINS1F_23Sm100TmaWarpSpecializedILi3ELi2ELi32ELb1ELb0EEEJNS5_IJNSA_ILi128EEESG_SH_EEENS5_IJNST_IS1K_SC_EENST_ISH_SC_EEEEESJ_SK_SJ_SK_NS1F_6fusion15FusionCallbacksIS1J_NS1P_17LinearCombinationISJ_fSJ_fLNS_15FloatRoundStyleE2EEES1L_S1O_JEEENS4_5SM1004TMEM4LOAD26SM100_TMEM_LOAD_32dp32b32xENS4_13SM90_TMA_LOADES1B_NS4_39AutoVectorizingCopyWithAssumedAlignmentILi128EEENS4_14SM90_TMA_STOREES1B_S21_S21_EEEvvEEEEvNT_6ParamsE,"aw",@nobits
	.sectionflags	@""
	.align	16
	.zero		1024


//--------------------- .nv.shared.reserved.0     --------------------------
	.section	.nv.shared.reserved.0,"aw",@nobits
	.weak		__nv_reservedSMEM_offset_0_alias
	.size		__nv_reservedSMEM_offset_0_alias, 0, 64
	.other		__nv_reservedSMEM_offset_0_alias,@"STO_CUDA_RESERVED_SHARED STV_DEFAULT"
__nv_reservedSMEM_offset_0_alias:
	.zero		0
.nv.shared.reserved.0:
	.zero		64
	.weak		__nv_reservedSMEM_tcgen05_partition
	.type		__nv_reservedSMEM_tcgen05_partition,@object
	.size		__nv_reservedSMEM_tcgen05_partition,(.L_0 - __nv_reservedSMEM_tcgen05_partition)
__nv_reservedSMEM_tcgen05_partition:
	.zero		32
.L_0:


//--------------------- .nv.global                --------------------------
	.section	.nv.global,"aw",@nobits
.nv.global:
	.type		_ZN40_INTERNAL_cf9060dc_4_k_cu_29af5bcf_191224cute1_E,@object
	.size		_ZN40_INTERNAL_cf9060dc_4_k_cu_29af5bcf_191224cute1_E,(_ZN40_INTERNAL_cf9060dc_4_k_cu_29af5bcf_191224cuda3std3__45__cpo6cbeginE - _ZN40_INTERNAL_cf9060dc_4_k_cu_29af5bcf_191224cute1_E)
_ZN40_INTERNAL_cf9060dc_4_k_cu_29af5bcf_191224cute1_E:
	.zero		1
	.type		_ZN40_INTERNAL_cf9060dc_4_k_cu_29af5bcf_191224cuda3std3__45__cpo6cbeginE,@object
	.size		_ZN40_INTERNAL_cf9060dc_4_k_cu_29af5bcf_191224cuda3std3__45__cpo6cbeginE,(_ZN40_INTERNAL_cf9060dc_4_k_cu_29af5bcf_191224cuda3std3__48in_placeE - _ZN40_INTERNAL_cf9060dc_4_k_cu_29af5bcf_191224cuda3std3__45__cpo6cbeginE)
_ZN40_INTERNAL_cf9060dc_4_k_cu_29af5bcf_191224cuda3std3__45__cpo6cbeginE:
	.zero		1
	.type		_ZN40_INTERNAL_cf9060dc_4_k_cu_29af5bcf_191224cuda3std3__48in_placeE,@object
	.size		_ZN40_INTERNAL_cf9060dc_4_k_cu_29af5bcf_191224cuda3std3__48in_placeE,(_ZN40_INTERNAL_cf9060dc_4_k_cu_29af5bcf_191224cuda3std6ranges3__45__cpo9iter_moveE - _ZN40_INTERNAL_cf9060dc_4_k_cu_29af5bcf_191224cuda3std3__48in_placeE)
_ZN40_INTERNAL_cf9060dc_4_k_cu_29af5bcf_191224cuda3std3__48in_placeE:
	.zero		1
	.type		_ZN40_INTERNAL_cf9060dc_4_k_cu_29af5bcf_191224cuda3std6ranges3__45__cpo9iter_moveE,@object
	.size		_ZN40_INTERNAL_cf9060dc_4_k_cu_29af5bcf_191224cuda3std6ranges3__45__cpo9iter_moveE,(_ZN40_INTERNAL_cf9060dc_4_k_cu_29af5bcf_191224cuda3std3__45__cpo5beginE - _ZN40_INTERNAL_cf9060dc_4_k_cu_29af5bcf_191224cuda3std6ranges3__45__cpo9iter_moveE)
_ZN40_INTERNAL_cf9060dc_4_k_cu_29af5bcf_191224cuda3std6ranges3__45__cpo9iter_moveE:
	.zero		1
	.type		_ZN40_INTERNAL_cf9060dc_4_k_cu_29af5bcf_191224cuda3std3__45__cpo5beginE,@object
	.size		_ZN40_INTERNAL_cf9060dc_4_k_cu_29af5bcf_191224cuda3std3__45__cpo5beginE,(_ZN40_INTERNAL_cf9060dc_4_k_cu_29af5bcf_191224cuda3std3__442_GLOBAL__N__cf9060dc_4_k_cu_29af5bcf_191226ignoreE - _ZN40_INTERNAL_cf9060dc_4_k_cu_29af5bcf_191224cuda3std3__45__cpo5beginE)
_ZN40_INTERNAL_cf9060dc_4_k_cu_29af5bcf_191224cuda3std3__45__cpo5beginE:
	.zero		1
	.type		_ZN40_INTERNAL_cf9060dc_4_k_cu_29af5bcf_191224cuda3std3__442_GLOBAL__N__cf9060dc_4_k_cu_29af5bcf_191226ignoreE,@object
	.size		_ZN40_INTERNAL_cf9060dc_4_k_cu_29af5bcf_191224cuda3std3__442_GLOBAL__N__cf9060dc_4_k_cu_29af5bcf_191226ignoreE,(_ZN40_INTERNAL_cf9060dc_4_k_cu_29af5bcf_191224cute7productE - _ZN40_INTERNAL_cf9060dc_4_k_cu_29af5bcf_191224cuda3std3__442_GLOBAL__N__cf9060dc_4_k_cu_29af5bcf_191226ignoreE)
_ZN40_INTERNAL_cf9060dc_4_k_cu_29af5bcf_191224cuda3std3__442_GLOBAL__N__cf9060dc_4_k_cu_29af5bcf_191226ignoreE:
	.zero		1
	.type		_ZN40_INTERNAL_cf9060dc_4_k_cu_29af5bcf_191224cute7productE,@object
	.size		_ZN40_INTERNAL_cf9060dc_4_k_cu_29af5bcf_191224cute7productE,(_ZN40_INTERNAL_cf9060dc_4_k_cu_29af5bcf_191224cuda3std3__45__cpo3endE - _ZN40_INTERNAL_cf9060dc_4_k_cu_29af5bcf_191224cute7productE)
_ZN40_INTERNAL_cf9060dc_4_k_cu_29af5bcf_191224cute7productE:
	.zero		1
	.type		_ZN40_INTERNAL_cf9060dc_4_k_cu_29af5bcf_191224cuda3std3__45__cpo3endE,@object
	.size		_ZN40_INTERNAL_cf9060dc_4_k_cu_29af5bcf_191224cuda3std3__45__cpo3endE,(_ZN40_INTERNAL_cf9060dc_4_k_cu_29af5bcf_191224cuda3std3__419piecewise_constructE - _ZN40_INTERNAL_cf9060dc_4_k_cu_29af5bcf_191224cuda3std3__45__cpo3endE)
_ZN40_INTERNAL_cf9060dc_4_k_cu_29af5bcf_191224cuda3std3__45__cpo3endE:
	.zero		1
	.type		_ZN40_INTERNAL_cf9060dc_4_k_cu_29af5bcf_191224cuda3std3__419piecewise_constructE,@object
	.size		_ZN40_INTERNAL_cf9060dc_4_k_cu_29af5bcf_191224cuda3std3__419piecewise_constructE,(_ZN40_INTERNAL_cf9060dc_4_k_cu_29af5bcf_191224cuda3std3__45__cpo4cendE - _ZN40_INTERNAL_cf9060dc_4_k_cu_29af5bcf_191224cuda3std3__419piecewise_constructE)
_ZN40_INTERNAL_cf9060dc_4_k_cu_29af5bcf_191224cuda3std3__419piecewise_constructE:
	.zero		1
	.type		_ZN40_INTERNAL_cf9060dc_4_k_cu_29af5bcf_191224cuda3std3__45__cpo4cendE,@object
	.size		_ZN40_INTERNAL_cf9060dc_4_k_cu_29af5bcf_191224cuda3std3__45__cpo4cendE,(_ZN40_INTERNAL_cf9060dc_4_k_cu_29af5bcf_191224cuda3std6ranges3__45__cpo4swapE - _ZN40_INTERNAL_cf9060dc_4_k_cu_29af5bcf_191224cuda3std3__45__cpo4cendE)
_ZN40_INTERNAL_cf9060dc_4_k_cu_29af5bcf_191224cuda3std3__45__cpo4cendE:
	.zero		1
	.type		_ZN40_INTERNAL_cf9060dc_4_k_cu_29af5bcf_191224cuda3std6ranges3__45__cpo4swapE,@object
	.size		_ZN40_INTERNAL_cf9060dc_4_k_cu_29af5bcf_191224cuda3std6ranges3__45__cpo4swapE,(.L_10 - _ZN40_INTERNAL_cf9060dc_4_k_cu_29af5bcf_191224cuda3std6ranges3__45__cpo4swapE)
_ZN40_INTERNAL_cf9060dc_4_k_cu_29af5bcf_191224cuda3std6ranges3__45__cpo4swapE:
	.zero		1
.L_10:


//--------------------- .nv.constant0._ZN7cutlass13device_kernelINS_4gemm6kernel13GemmUniversalIN4cute5tupleIJiiiiEEENS1_10collective13CollectiveMmaINS1_35MainloopSm100TmaUmmaWarpSpecializedILi20ELi2ELi4ENS5_IJNS4_1CILi4EEENSA_ILi1EEESC_EEEEENS5_IJNSA_ILi256EEENSA_ILi64EEENSA_ILi32EEEEEENS_6half_tENS5_IJlSC_lEEESJ_SK_NS4_8TiledMMAINS4_8MMA_AtomIJNS4_26SM100_MMA_F16BF16_2x1SM_SSISJ_SJ_fLi256ELi64ELNS4_4UMMA5MajorE0ELSP_0ELNSO_7ScaleInE0ELSQ_0EEEEEENS4_6LayoutINS5_IJSC_SC_SC_EEENS5_IJNSA_ILi0EEESV_SV_EEEEENS5_IJNS4_10UnderscoreESY_SY_EEEEENS4_18SM100_TMA_2SM_LOADENS4_14ComposedLayoutINS4_7SwizzleILi2ELi4ELi3EEENS4_18smem_ptr_flag_bitsILi16EEENST_INS5_IJNSA_ILi8EEESH_EEENS5_IJSH_SC_EEEEEEEvNS4_8identityENS4_28SM100_TMA_2SM_LOAD_MULTICASTES1B_vS1C_EENS_8epilogue10collective18CollectiveEpilogueINS1F_23Sm100TmaWarpSpecializedILi3ELi2ELi32ELb1ELb0EEEJNS5_IJNSA_ILi128EEESG_SH_EEENS5_IJNST_IS1K_SC_EENST_ISH_SC_EEEEESJ_SK_SJ_SK_NS1F_6fusion15FusionCallbacksIS1J_NS1P_17LinearCombinationISJ_fSJ_fLNS_15FloatRoundStyleE2EEES1L_S1O_JEEENS4_5SM1004TMEM4LOAD26SM100_TMEM_LOAD_32dp32b32xENS4_13SM90_TMA_LOADES1B_NS4_39AutoVectorizingCopyWithAssumedAlignmentILi128EEENS4_14SM90_TMA_STOREES1B_S21_S21_EEEvvEEEEvNT_6ParamsE --------------------------
	.section	.nv.constant0._ZN7cutlass13device_kernelINS_4gemm6kernel13GemmUniversalIN4cute5tupleIJiiiiEEENS1_10collective13CollectiveMmaINS1_35MainloopSm100TmaUmmaWarpSpecializedILi20ELi2ELi4ENS5_IJNS4_1CILi4EEENSA_ILi1EEESC_EEEEENS5_IJNSA_ILi256EEENSA_ILi64EEENSA_ILi32EEEEEENS_6half_tENS5_IJlSC_lEEESJ_SK_NS4_8TiledMMAINS4_8MMA_AtomIJNS4_26SM100_MMA_F16BF16_2x1SM_SSISJ_SJ_fLi256ELi64ELNS4_4UMMA5MajorE0ELSP_0ELNSO_7ScaleInE0ELSQ_0EEEEEENS4_6LayoutINS5_IJSC_SC_SC_EEENS5_IJNSA_ILi0EEESV_SV_EEEEENS5_IJNS4_10UnderscoreESY_SY_EEEEENS4_18SM100_TMA_2SM_LOADENS4_14ComposedLayoutINS4_7SwizzleILi2ELi4ELi3EEENS4_18smem_ptr_flag_bitsILi16EEENST_INS5_IJNSA_ILi8EEESH_EEENS5_IJSH_SC_EEEEEEEvNS4_8identityENS4_28SM100_TMA_2SM_LOAD_MULTICASTES1B_vS1C_EENS_8epilogue10collective18CollectiveEpilogueINS1F_23Sm100TmaWarpSpecializedILi3ELi2ELi32ELb1ELb0EEEJNS5_IJNSA_ILi128EEESG_SH_EEENS5_IJNST_IS1K_SC_EENST_ISH_SC_EEEEESJ_SK_SJ_SK_NS1F_6fusion15FusionCallbacksIS1J_NS1P_17LinearCombinationISJ_fSJ_fLNS_15FloatRoundStyleE2EEES1L_S1O_JEEENS4_5SM1004TMEM4LOAD26SM100_TMEM_LOAD_32dp32b32xENS4_13SM90_TMA_LOADES1B_NS4_39AutoVectorizingCopyWithAssumedAlignmentILi128EEENS4_14SM90_TMA_STOREES1B_S21_S21_EEEvvEEEEvNT_6ParamsE,"a",@progbits
	.sectionflags	@""
	.align	4
.nv.constant0._ZN7cutlass13device_kernelINS_4gemm6kernel13GemmUniversalIN4cute5tupleIJiiiiEEENS1_10collective13CollectiveMmaINS1_35MainloopSm100TmaUmmaWarpSpecializedILi20ELi2ELi4ENS5_IJNS4_1CILi4EEENSA_ILi1EEESC_EEEEENS5_IJNSA_ILi256EEENSA_ILi64EEENSA_ILi32EEEEEENS_6half_tENS5_IJlSC_lEEESJ_SK_NS4_8TiledMMAINS4_8MMA_AtomIJNS4_26SM100_MMA_F16BF16_2x1SM_SSISJ_SJ_fLi256ELi64ELNS4_4UMMA5MajorE0ELSP_0ELNSO_7ScaleInE0ELSQ_0EEEEEENS4_6LayoutINS5_IJSC_SC_SC_EEENS5_IJNSA_ILi0EEESV_SV_EEEEENS5_IJNS4_10UnderscoreESY_SY_EEEEENS4_18SM100_TMA_2SM_LOADENS4_14ComposedLayoutINS4_7SwizzleILi2ELi4ELi3EEENS4_18smem_ptr_flag_bitsILi16EEENST_INS5_IJNSA_ILi8EEESH_EEENS5_IJSH_SC_EEEEEEEvNS4_8identityENS4_28SM100_TMA_2SM_LOAD_MULTICASTES1B_vS1C_EENS_8epilogue10collective18CollectiveEpilogueINS1F_23Sm100TmaWarpSpecializedILi3ELi2ELi32ELb1ELb0EEEJNS5_IJNSA_ILi128EEESG_SH_EEENS5_IJNST_IS1K_SC_EENST_ISH_SC_EEEEESJ_SK_SJ_SK_NS1F_6fusion15FusionCallbacksIS1J_NS1P_17LinearCombinationISJ_fSJ_fLNS_15FloatRoundStyleE2EEES1L_S1O_JEEENS4_5SM1004TMEM4LOAD26SM100_TMEM_LOAD_32dp32b32xENS4_13SM90_TMA_LOADES1B_NS4_39AutoVectorizingCopyWithAssumedAlignmentILi128EEENS4_14SM90_TMA_STOREES1B_S21_S21_EEEvvEEEEvNT_6ParamsE:
	.zero		2944


//--------------------- SYMBOLS --------------------------

	.type		.nv.reservedSmem.offset0,@object
	.size		.nv.reservedSmem.offset0,0x4
	.type		.nv.reservedSmem.cap,@object
	.size		.nv.reservedSmem.cap,0x4
	.type		__assertfail,@function
